def matmul_kernel(
    a_ptr,
    b_ptr,
    c_ptr,
    M,
    N,
    K,
    stride_am,
    stride_ak,
    stride_bk,
    stride_bn,
    stride_cm,
    stride_cn,
    BLOCK_M: tl.constexpr,
    BLOCK_N: tl.constexpr,
    BLOCK_K: tl.constexpr,
    GROUP_M: tl.constexpr,
):
    pid = tl.program_id(axis=0)
    num_pid_m = tl.cdiv(M, BLOCK_M)
    num_pid_n = tl.cdiv(N, BLOCK_N)
    num_pid_in_group = GROUP_M * num_pid_n
    group_id = pid // num_pid_in_group
    first_pid_m = group_id * GROUP_M
    group_size_m = min(num_pid_m - first_pid_m, GROUP_M)
    pid_m = first_pid_m + ((pid % num_pid_in_group) % group_size_m)
    pid_n = (pid % num_pid_in_group) // group_size_m

    offs_am = (pid_m * BLOCK_M + tl.arange(0, BLOCK_M)) % M
    offs_bn = (pid_n * BLOCK_N + tl.arange(0, BLOCK_N)) % N
    offs_k = tl.arange(0, BLOCK_K)
    a_ptrs = a_ptr + offs_am[:, None] * stride_am + offs_k[None, :] * stride_ak
    b_ptrs = b_ptr + offs_k[:, None] * stride_bk + offs_bn[None, :] * stride_bn

    acc = tl.zeros((BLOCK_M, BLOCK_N), dtype=tl.float32)
    for kk in range(0, tl.cdiv(K, BLOCK_K)):
        a = tl.load(a_ptrs, mask=offs_k[None, :] < K - kk * BLOCK_K, other=0.0)
        b = tl.load(b_ptrs, mask=offs_k[:, None] < K - kk * BLOCK_K, other=0.0)
        acc = tl.dot(a, b, acc)
        a_ptrs += BLOCK_K * stride_ak
        b_ptrs += BLOCK_K * stride_bk

    c = acc.to(c_ptr.dtype.element_ty)
    offs_cm = pid_m * BLOCK_M + tl.arange(0, BLOCK_M)
    offs_cn = pid_n * BLOCK_N + tl.arange(0, BLOCK_N)
    c_ptrs = c_ptr + offs_cm[:, None] * stride_cm + offs_cn[None, :] * stride_cn
    mask = (offs_cm[:, None] < M) & (offs_cn[None, :] < N)
    tl.store(c_ptrs, c, mask=mask)

# config = {"BLOCK_K": 32, "BLOCK_M": 64, "BLOCK_N": 512, "GROUP_M": 8, "arch": "sm_100", "dtype": "fp16", "num_ctas": 4, "num_stages": 3, "num_warps": 4}
# arch = sm_100


// ===== COMPILED SASS (sm_100a) =====

	.target	sm_100a

	.elftype	@"ET_EXEC"


//--------------------- .note.nv.tkinfo           --------------------------
	.section	.note.nv.tkinfo,"",@"SHT_NOTE"
	.sectionflags	@"SHF_NOTE_NV_TKINFO"
	.tkinfo
        /*0018*/ 	.word	0x00000081
        /*0030*/ 	.string	""
        /*0030*/ 	.string	"ptxas-blackwell"
        /*0030*/ 	.string	"Cuda compilation tools, release 12.9, V12.9.86"
        /*0030*/ 	.string	"Build cuda_12.9.r12.9/compiler.36037853_0"
        /*0030*/ 	.string	"-v  -suppress-debug-info  -lineinfo  -arch sm_100a "



//--------------------- .note.nv.cuver            --------------------------
	.section	.note.nv.cuver,"",@"SHT_NOTE"
	.sectionflags	@"SHF_NOTE_NV_CUVER"
        /*0018*/ 	.short	0x0001
        /*001a*/ 	.short	0x0064
        /*001c*/ 	.short	0x0001
        /*001e*/ 	.short	0x0000
        /*0020*/ 	.short	0x0001
        /*0022*/ 	.short	0x0000


//--------------------- .nv.info                  --------------------------
	.section	.nv.info,"",@"SHT_CUDA_INFO"
	.align	4


	//----- nvinfo : EIATTR_REGCOUNT
	.align		4
        /*0000*/ 	.byte	0x04, 0x2f
        /*0002*/ 	.short	(.L_4 - .L_3)
	.align		4
.L_3:
        /*0004*/ 	.word	index@(matmul_kernel)
        /*0008*/ 	.word	0x000000a8


	//----- nvinfo : EIATTR_FRAME_SIZE
	.align		4
.L_4:
        /*000c*/ 	.byte	0x04, 0x11
        /*000e*/ 	.short	(.L_6 - .L_5)
	.align		4
.L_5:
        /*0010*/ 	.word	index@($__internal_2_$__cuda_sm10x_tcgen05_guardrail_trap_unallocated_columns_being_dealloced)
        /*0014*/ 	.word	0x00000000


	//----- nvinfo : EIATTR_FRAME_SIZE
	.align		4
.L_6:
        /*0018*/ 	.byte	0x04, 0x11
        /*001a*/ 	.short	(.L_8 - .L_7)
	.align		4
.L_7:
        /*001c*/ 	.word	index@($__internal_1_$__cuda_sm10x_tcgen05_guardrail_trap_phase_invalid_during_alloc)
        /*0020*/ 	.word	0x00000000


	//----- nvinfo : EIATTR_FRAME_SIZE
	.align		4
.L_8:
        /*0024*/ 	.byte	0x04, 0x11
        /*0026*/ 	.short	(.L_10 - .L_9)
	.align		4
.L_9:
        /*0028*/ 	.word	index@($__internal_0_$__cuda_sm10x_tcgen05_guardrail_trap_col_being_dealloced_not_returned_by_alloc)
        /*002c*/ 	.word	0x00000000


	//----- nvinfo : EIATTR_FRAME_SIZE
	.align		4
.L_10:
        /*0030*/ 	.byte	0x04, 0x11
        /*0032*/ 	.short	(.L_12 - .L_11)
	.align		4
.L_11:
        /*0034*/ 	.word	index@(matmul_kernel)
        /*0038*/ 	.word	0x00000000


	//----- nvinfo : EIATTR_MIN_STACK_SIZE
	.align		4
.L_12:
        /*003c*/ 	.byte	0x04, 0x12
        /*003e*/ 	.short	(.L_14 - .L_13)
	.align		4
.L_13:
        /*0040*/ 	.word	index@(matmul_kernel)
        /*0044*/ 	.word	0x00000000
.L_14:


//--------------------- .nv.info.matmul_kernel    --------------------------
	.section	.nv.info.matmul_kernel,"",@"SHT_CUDA_INFO"
	.sectionflags	@""
	.align	4


	//----- nvinfo : EIATTR_CUDA_API_VERSION
	.align		4
        /*0000*/ 	.byte	0x04, 0x37
        /*0002*/ 	.short	(.L_16 - .L_15)
.L_15:
        /*0004*/ 	.word	0x00000081


	//----- nvinfo : EIATTR_KPARAM_INFO
	.align		4
.L_16:
        /*0008*/ 	.byte	0x04, 0x17
        /*000a*/ 	.short	(.L_18 - .L_17)
.L_17:
        /*000c*/ 	.word	0x00000000
        /*0010*/ 	.short	0x000d
        /*0012*/ 	.short	0x0048
        /*0014*/ 	.byte	0x00, 0xf4, 0x21, 0x00


	//----- nvinfo : EIATTR_KPARAM_INFO
	.align		4
.L_18:
        /*0018*/ 	.byte	0x04, 0x17
        /*001a*/ 	.short	(.L_20 - .L_19)
.L_19:
        /*001c*/ 	.word	0x00000000
        /*0020*/ 	.short	0x000c
        /*0022*/ 	.short	0x0040
        /*0024*/ 	.byte	0x00, 0xf4, 0x21, 0x00


	//----- nvinfo : EIATTR_KPARAM_INFO
	.align		4
.L_20:
        /*0028*/ 	.byte	0x04, 0x17
        /*002a*/ 	.short	(.L_22 - .L_21)
.L_21:
        /*002c*/ 	.word	0x00000000
        /*0030*/ 	.short	0x000b
        /*0032*/ 	.short	0x0038
        /*0034*/ 	.byte	0x00, 0xf0, 0x11, 0x00


	//----- nvinfo : EIATTR_KPARAM_INFO
	.align		4
.L_22:
        /*0038*/ 	.byte	0x04, 0x17
        /*003a*/ 	.short	(.L_24 - .L_23)
.L_23:
        /*003c*/ 	.word	0x00000000
        /*0040*/ 	.short	0x000a
        /*0042*/ 	.short	0x0034
        /*0044*/ 	.byte	0x00, 0xf0, 0x11, 0x00


	//----- nvinfo : EIATTR_KPARAM_INFO
	.align		4
.L_24:
        /*0048*/ 	.byte	0x04, 0x17
        /*004a*/ 	.short	(.L_26 - .L_25)
.L_25:
        /*004c*/ 	.word	0x00000000
        /*0050*/ 	.short	0x0009
        /*0052*/ 	.short	0x0030
        /*0054*/ 	.byte	0x00, 0xf0, 0x11, 0x00


	//----- nvinfo : EIATTR_KPARAM_INFO
	.align		4
.L_26:
        /*0058*/ 	.byte	0x04, 0x17
        /*005a*/ 	.short	(.L_28 - .L_27)
.L_27:
        /*005c*/ 	.word	0x00000000
        /*0060*/ 	.short	0x0008
        /*0062*/ 	.short	0x002c
        /*0064*/ 	.byte	0x00, 0xf0, 0x11, 0x00


	//----- nvinfo : EIATTR_KPARAM_INFO
	.align		4
.L_28:
        /*0068*/ 	.byte	0x04, 0x17
        /*006a*/ 	.short	(.L_30 - .L_29)
.L_29:
        /*006c*/ 	.word	0x00000000
        /*0070*/ 	.short	0x0007
        /*0072*/ 	.short	0x0028
        /*0074*/ 	.byte	0x00, 0xf0, 0x11, 0x00


	//----- nvinfo : EIATTR_KPARAM_INFO
	.align		4
.L_30:
        /*0078*/ 	.byte	0x04, 0x17
        /*007a*/ 	.short	(.L_32 - .L_31)
.L_31:
        /*007c*/ 	.word	0x00000000
        /*0080*/ 	.short	0x0006
        /*0082*/ 	.short	0x0024
        /*0084*/ 	.byte	0x00, 0xf0, 0x11, 0x00


	//----- nvinfo : EIATTR_KPARAM_INFO
	.align		4
.L_32:
        /*0088*/ 	.byte	0x04, 0x17
        /*008a*/ 	.short	(.L_34 - .L_33)
.L_33:
        /*008c*/ 	.word	0x00000000
        /*0090*/ 	.short	0x0005
        /*0092*/ 	.short	0x0020
        /*0094*/ 	.byte	0x00, 0xf0, 0x11, 0x00


	//----- nvinfo : EIATTR_KPARAM_INFO
	.align		4
.L_34:
        /*0098*/ 	.byte	0x04, 0x17
        /*009a*/ 	.short	(.L_36 - .L_35)
.L_35:
        /*009c*/ 	.word	0x00000000
        /*00a0*/ 	.short	0x0004
        /*00a2*/ 	.short	0x001c
        /*00a4*/ 	.byte	0x00, 0xf0, 0x11, 0x00


	//----- nvinfo : EIATTR_KPARAM_INFO
	.align		4
.L_36:
        /*00a8*/ 	.byte	0x04, 0x17
        /*00aa*/ 	.short	(.L_38 - .L_37)
.L_37:
        /*00ac*/ 	.word	0x00000000
        /*00b0*/ 	.short	0x0003
        /*00b2*/ 	.short	0x0018
        /*00b4*/ 	.byte	0x00, 0xf0, 0x11, 0x00


	//----- nvinfo : EIATTR_KPARAM_INFO
	.align		4
.L_38:
        /*00b8*/ 	.byte	0x04, 0x17
        /*00ba*/ 	.short	(.L_40 - .L_39)
.L_39:
        /*00bc*/ 	.word	0x00000000
        /*00c0*/ 	.short	0x0002
        /*00c2*/ 	.short	0x0010
        /*00c4*/ 	.byte	0x00, 0xf4, 0x21, 0x00


	//----- nvinfo : EIATTR_KPARAM_INFO
	.align		4
.L_40:
        /*00c8*/ 	.byte	0x04, 0x17
        /*00ca*/ 	.short	(.L_42 - .L_41)
.L_41:
        /*00cc*/ 	.word	0x00000000
        /*00d0*/ 	.short	0x0001
        /*00d2*/ 	.short	0x0008
        /*00d4*/ 	.byte	0x00, 0xf4, 0x21, 0x00


	//----- nvinfo : EIATTR_KPARAM_INFO
	.align		4
.L_42:
        /*00d8*/ 	.byte	0x04, 0x17
        /*00da*/ 	.short	(.L_44 - .L_43)
.L_43:
        /*00dc*/ 	.word	0x00000000
        /*00e0*/ 	.short	0x0000
        /*00e2*/ 	.short	0x0000
        /*00e4*/ 	.byte	0x00, 0xf4, 0x21, 0x00


	//----- nvinfo : EIATTR_EXPLICIT_CLUSTER
	.align		4
.L_44:
        /*00e8*/ 	.byte	0x01, 0x3e
	.zero		2


	//----- nvinfo : EIATTR_CTA_PER_CLUSTER
	.align		4
        /*00ec*/ 	.byte	0x04, 0x3d
        /*00ee*/ 	.short	(.L_46 - .L_45)
.L_45:
        /*00f0*/ 	.word	0x00000004
        /*00f4*/ 	.word	0x00000001
        /*00f8*/ 	.word	0x00000001


	//----- nvinfo : EIATTR_AT_ENTRY_FRAGMENTS
	.align		4
.L_46:
        /*00fc*/ 	.byte	0x04, 0x4f
        /*00fe*/ 	.short	(.L_48 - .L_47)


	//   ....[0]....
.L_47:
        /*0100*/ 	.word	0x00000004


	//----- nvinfo : EIATTR_RESERVED_SMEM_USED
	.align		4
.L_48:
        /*0104*/ 	.byte	0x01, 0x41
	.zero		2


	//----- nvinfo : EIATTR_SPARSE_MMA_MASK
	.align		4
        /*0108*/ 	.byte	0x03, 0x50
        /*010a*/ 	.short	0x0000


	//----- nvinfo : EIATTR_TCGEN05_1CTA_USED
	.align		4
        /*010c*/ 	.byte	0x01, 0x51
	.zero		2


	//----- nvinfo : EIATTR_MAXREG_COUNT
	.align		4
        /*0110*/ 	.byte	0x03, 0x1b
        /*0112*/ 	.short	0x00ff


	//----- nvinfo : EIATTR_NUM_BARRIERS
	.align		4
        /*0114*/ 	.byte	0x02, 0x4c
        /*0116*/ 	.byte	0x01
	.zero		1


	//----- nvinfo : EIATTR_INT_WARP_WIDE_INSTR_OFFSETS
	.align		4
        /*0118*/ 	.byte	0x04, 0x31
        /*011a*/ 	.short	(.L_50 - .L_49)


	//   ....[0]....
.L_49:
        /*011c*/ 	.word	0x000025d0


	//   ....[1]....
        /*0120*/ 	.word	0x000025e0


	//   ....[2]....
        /*0124*/ 	.word	0x00003740


	//   ....[3]....
        /*0128*/ 	.word	0x00007200


	//   ....[4]....
        /*012c*/ 	.word	0x00007250


	//----- nvinfo : EIATTR_COOP_GROUP_MASK_REGIDS
	.align		4
.L_50:
        /*0130*/ 	.byte	0x04, 0x29
        /*0132*/ 	.short	(.L_52 - .L_51)


	//   ....[0]....
.L_51:
        /*0134*/ 	.word	0xffffffff


	//   ....[1]....
        /*0138*/ 	.word	0xffffffff


	//   ....[2]....
        /*013c*/ 	.word	0xffffffff


	//   ....[3]....
        /*0140*/ 	.word	0xffffffff


	//----- nvinfo : EIATTR_COOP_GROUP_INSTR_OFFSETS
	.align		4
.L_52:
        /*0144*/ 	.byte	0x04, 0x28
        /*0146*/ 	.short	(.L_54 - .L_53)


	//   ....[0]....
.L_53:
        /*0148*/ 	.word	0x00000060


	//   ....[1]....
        /*014c*/ 	.word	0x00000320


	//   ....[2]....
        /*0150*/ 	.word	0x00007090


	//   ....[3]....
        /*0154*/ 	.word	0x00007300


	//----- nvinfo : EIATTR_VRC_CTA_INIT_COUNT
	.align		4
.L_54:
        /*0158*/ 	.byte	0x02, 0x4a
        /*015a*/ 	.byte	0x80
	.zero		1


	//----- nvinfo : EIATTR_MBARRIER_INSTR_OFFSETS
	.align		4
        /*015c*/ 	.byte	0x04, 0x39
        /*015e*/ 	.short	(.L_56 - .L_55)


	//   ....[0]....
.L_55:
        /*0160*/ 	.word	0x00002690
        /*0164*/ 	.word	0x000000ff
        /*0168*/ 	.word	0x00000000
        /*016c*/ 	.short	0x0100
        /*016e*/ 	.byte	0x0f
	.zero		1


	//   ....[1]....
        /*0170*/ 	.word	0x00003780
        /*0174*/ 	.word	0x000000ff
        /*0178*/ 	.word	0x00006008
        /*017c*/ 	.short	0x0100
        /*017e*/ 	.byte	0x0d
	.zero		1


	//   ....[2]....
        /*0180*/ 	.word	0x000041d0
        /*0184*/ 	.word	0x000000ff
        /*0188*/ 	.word	0x00000000
        /*018c*/ 	.short	0x010a
        /*018e*/ 	.byte	0x0f
	.zero		1


	//   ....[3]....
        /*0190*/ 	.word	0x00005150
        /*0194*/ 	.word	0x000000ff
        /*0198*/ 	.word	0x00000000
        /*019c*/ 	.short	0x010a
        /*019e*/ 	.byte	0x0f
	.zero		1


	//   ....[4]....
        /*01a0*/ 	.word	0x00005280
        /*01a4*/ 	.word	0x000000ff
        /*01a8*/ 	.word	0x00006000
        /*01ac*/ 	.short	0x0108
        /*01ae*/ 	.byte	0x0d
	.zero		1


	//   ....[5]....
        /*01b0*/ 	.word	0x00005300
        /*01b4*/ 	.word	0x000000ff
        /*01b8*/ 	.word	0x00006008
        /*01bc*/ 	.short	0x0108
        /*01be*/ 	.byte	0x0d
	.zero		1


	//   ....[6]....
        /*01c0*/ 	.word	0x00007320
        /*01c4*/ 	.word	0x000000ff
        /*01c8*/ 	.word	0x00000000
        /*01cc*/ 	.short	0x010a
        /*01ce*/ 	.byte	0x0f
	.zero		1


	//   ....[7]....
        /*01d0*/ 	.word	0x00007350
        /*01d4*/ 	.word	0x000000ff
        /*01d8*/ 	.word	0x00000000
        /*01dc*/ 	.short	0x010a
        /*01de*/ 	.byte	0x0f
	.zero		1


	//----- nvinfo : EIATTR_NUM_MBARRIERS
	.align		4
.L_56:
        /*01e0*/ 	.byte	0x03, 0x38
        /*01e2*/ 	.short	0x0002


	//----- nvinfo : EIATTR_EXIT_INSTR_OFFSETS
	.align		4
        /*01e4*/ 	.byte	0x04, 0x1c
        /*01e6*/ 	.short	(.L_58 - .L_57)


	//   ....[0]....
.L_57:
        /*01e8*/ 	.word	0x00007310


	//----- nvinfo : EIATTR_REQNTID
	.align		4
.L_58:
        /*01ec*/ 	.byte	0x04, 0x10
        /*01ee*/ 	.short	(.L_60 - .L_59)
.L_59:
        /*01f0*/ 	.word	0x00000080
        /*01f4*/ 	.word	0x00000001
        /*01f8*/ 	.word	0x00000001


	//----- nvinfo : EIATTR_CRS_STACK_SIZE
	.align		4
.L_60:
        /*01fc*/ 	.byte	0x04, 0x1e
        /*01fe*/ 	.short	(.L_62 - .L_61)
.L_61:
        /*0200*/ 	.word	0x00000000


	//----- nvinfo : EIATTR_CBANK_PARAM_SIZE
	.align		4
.L_62:
        /*0204*/ 	.byte	0x03, 0x19
        /*0206*/ 	.short	0x0050


	//----- nvinfo : EIATTR_PARAM_CBANK
	.align		4
        /*0208*/ 	.byte	0x04, 0x0a
        /*020a*/ 	.short	(.L_64 - .L_63)
	.align		4
.L_63:
        /*020c*/ 	.word	index@(.nv.constant0.matmul_kernel)
        /*0210*/ 	.short	0x0380
        /*0212*/ 	.short	0x0050


	//----- nvinfo : EIATTR_SW_WAR
	.align		4
.L_64:
        /*0214*/ 	.byte	0x04, 0x36
        /*0216*/ 	.short	(.L_66 - .L_65)
.L_65:
        /*0218*/ 	.word	0x00000008
.L_66:


//--------------------- .nv.compat                --------------------------
	.section	.nv.compat,"",@"SHT_CUDA_COMPAT_INFO"
	.align	4
        /*0000*/ 	.byte	0x02, 0x02, 0x02, 0x00, 0x02, 0x05, 0x05, 0x00, 0x02, 0x03, 0x00, 0x00, 0x02, 0x06, 0x01, 0x00


//--------------------- .nv.callgraph             --------------------------
	.section	.nv.callgraph,"",@"SHT_CUDA_CALLGRAPH"
	.align	4
	.sectionentsize	8
	.align		4
        /*0000*/ 	.word	0x00000000
	.align		4
        /*0004*/ 	.word	0xffffffff
	.align		4
        /*0008*/ 	.word	0x00000000
	.align		4
        /*000c*/ 	.word	0xfffffffe
	.align		4
        /*0010*/ 	.word	0x00000000
	.align		4
        /*0014*/ 	.word	0xfffffffd
	.align		4
        /*0018*/ 	.word	0x00000000
	.align		4
        /*001c*/ 	.word	0xfffffffc


//--------------------- .text.matmul_kernel       --------------------------
	.section	.text.matmul_kernel,"ax",@progbits
	.align	128
        .global         matmul_kernel
        .type           matmul_kernel,@function
        .size           matmul_kernel,(.L_x_20 - matmul_kernel)
        .other          matmul_kernel,@"STO_CUDA_ENTRY STV_DEFAULT"
matmul_kernel:
.text.matmul_kernel:
[----:B------:R-:W0:Y:S01]  /*0000*/  LDC R1, c[0x0][0x37c] ;  /* 0x0000df00ff017b82 */ /* 0x000e220000000800 */
[----:B------:R-:W1:Y:S01]  /*0010*/  S2R R68, SR_TID.X ;  /* 0x0000000000447919 */ /* 0x000e620000002100 */
[----:B------:R-:W2:Y:S01]  /*0020*/  LDCU.64 UR26, c[0x0][0x358] ;  /* 0x00006b00ff1a77ac */ /* 0x000ea20008000a00 */
[----:B-1----:R-:W-:-:S13]  /*0030*/  ISETP.GE.U32.AND P1, PT, R68, 0x20, PT ;  /* 0x000000204400780c */ /* 0x002fda0003f26070 */
[----:B--2---:R-:W-:Y:S05]  /*0040*/  @P1 BRA `(.L_x_0) ;  /* 0x0000000000b81947 */ /* 0x004fea0003800000 */
[----:B------:R-:W1:Y:S01]  /*0050*/  S2UR UR6, SR_CgaCtaId ;  /* 0x00000000000679c3 */ /* 0x000e620000008800 */
[----:B------:R-:W-:Y:S01]  /*0060*/  NOP ;  /* 0x0000000000007918 */ /* 0x000fe20000000000 */
[----:B------:R-:W-:Y:S02]  /*0070*/  UMOV UR4, 0x40 ;  /* 0x0000004000047882 */ /* 0x000fe40000000000 */
[----:B-1----:R-:W-:-:S09]  /*0080*/  ULEA UR4, UR6, UR4, 0x18 ;  /* 0x0000000406047291 */ /* 0x002fd2000f8ec0ff */
[----:B------:R-:W1:Y:S01]  /*0090*/  LDS.U8 R0, [UR4] ;  /* 0x00000004ff007984 */ /* 0x000e620008000000 */
[----:B------:R-:W-:Y:S02]  /*00a0*/  UMOV UR4, 0x400 ;  /* 0x0000040000047882 */ /* 0x000fe40000000000 */
[----:B------:R-:W-:Y:S01]  /*00b0*/  ULEA UR4, UR6, UR4, 0x18 ;  /* 0x0000000406047291 */ /* 0x000fe2000f8ec0ff */
[----:B-1----:R-:W-:-:S13]  /*00c0*/  ISETP.NE.AND P0, PT, R0, RZ, PT ;  /* 0x000000ff0000720c */ /* 0x002fda0003f05270 */
[----:B------:R-:W-:Y:S05]  /*00d0*/  @P0 BRA `(.L_x_1) ;  /* 0x00000000007c0947 */ /* 0x000fea0003800000 */
[----:B------:R-:W-:-:S13]  /*00e0*/  ELECT P0, URZ, PT ;  /* 0x0000000000ff782f */ /* 0x000fda0003800000 */
[----:B------:R-:W-:Y:S05]  /*00f0*/  @!P0 BRA `(.L_x_2) ;  /* 0x0000000000848947 */ /* 0x000fea0003800000 */
[----:B------:R-:W-:Y:S01]  /*0100*/  UMOV UR5, 0x4 ;  /* 0x0000000400057882 */ /* 0x000fe20000000000 */
[----:B------:R-:W-:Y:S02]  /*0110*/  IMAD.MOV.U32 R4, RZ, RZ, 0x1 ;  /* 0x00000001ff047424 */ /* 0x000fe400078e00ff */
[----:B------:R-:W-:Y:S02]  /*0120*/  IMAD.MOV.U32 R5, RZ, RZ, 0xf ;  /* 0x0000000fff057424 */ /* 0x000fe400078e00ff */
[----:B------:R-:W-:Y:S04]  /*0130*/  DEPBAR.LE SB1, 0x36 ;  /* 0x00009d800000791a */ /* 0x000fe80000000000 */
[----:B------:R-:W1:Y:S02]  /*0140*/  UTCATOMSWS.FIND_AND_SET.ALIGN UP0, UR5, UR5 ;  /* 0x00000005000575e3 */ /* 0x000e640008000800 */
[----:B-1----:R-:W-:-:S04]  /*0150*/  PLOP3.LUT P0, PT, PT, PT, UP0, 0x80, 0x8 ;  /* 0x000000000008781c */ /* 0x002fc80003f0f008 */
[----:B------:R-:W-:-:S04]  /*0160*/  SEL R0, RZ, 0xffffffff, !P0 ;  /* 0xffffffffff007807 */ /* 0x000fc80004000000 */
[----:B------:R-:W-:Y:S01]  /*0170*/  ISETP.NE.AND P0, PT, R0, RZ, PT ;  /* 0x000000ff0000720c */ /* 0x000fe20003f05270 */
[----:B------:R-:W-:-:S12]  /*0180*/  IMAD.U32 R0, RZ, RZ, UR5 ;  /* 0x00000005ff007e24 */ /* 0x000fd8000f8e00ff */
[----:B------:R-:W-:Y:S05]  /*0190*/  @P0 BRA `(.L_x_3) ;  /* 0x0000000000240947 */ /* 0x000fea0003800000 */
.L_x_4:
[----:B------:R-:W-:Y:S05]  /*01a0*/  NANOSLEEP 0x64 ;  /* 0x000000640000795d */ /* 0x000fea0003800000 */
[----:B------:R-:W-:-:S05]  /*01b0*/  UMOV UR5, 0x4 ;  /* 0x0000000400057882 */ /* 0x000fca0000000000 */
[----:B------:R-:W-:Y:S04]  /*01c0*/  DEPBAR.LE SB1, 0x36 ;  /* 0x00009d800000791a */ /* 0x000fe80000000000 */
[----:B------:R-:W1:Y:S02]  /*01d0*/  UTCATOMSWS.FIND_AND_SET.ALIGN UP0, UR5, UR5 ;  /* 0x00000005000575e3 */ /* 0x000e640008000800 */
[----:B-1----:R-:W-:-:S04]  /*01e0*/  PLOP3.LUT P0, PT, PT, PT, UP0, 0x80, 0x8 ;  /* 0x000000000008781c */ /* 0x002fc80003f0f008 */
[----:B------:R-:W-:-:S04]  /*01f0*/  SEL R0, RZ, 0xffffffff, !P0 ;  /* 0xffffffffff007807 */ /* 0x000fc80004000000 */
[----:B------:R-:W-:Y:S01]  /*0200*/  ISETP.NE.AND P0, PT, R0, RZ, PT ;  /* 0x000000ff0000720c */ /* 0x000fe20003f05270 */
[----:B------:R-:W-:-:S12]  /*0210*/  IMAD.U32 R0, RZ, RZ, UR5 ;  /* 0x00000005ff007e24 */ /* 0x000fd8000f8e00ff */
[----:B------:R-:W-:Y:S05]  /*0220*/  @!P0 BRA `(.L_x_4) ;  /* 0xfffffffc00dc8947 */ /* 0x000fea000383ffff */
.L_x_3:
[C---:B------:R-:W-:Y:S01]  /*0230*/  VIADD R3, R0.reuse, 0x10 ;  /* 0x0000001000037836 */ /* 0x040fe20000000000 */
[----:B------:R-:W-:Y:S01]  /*0240*/  UMOV UR5, 0x50 ;  /* 0x0000005000057882 */ /* 0x000fe20000000000 */
[----:B------:R-:W-:Y:S01]  /*0250*/  SHF.L.U32 R2, R5, R0, RZ ;  /* 0x0000000005027219 */ /* 0x000fe200000006ff */
[----:B------:R-:W-:Y:S01]  /*0260*/  ULEA UR5, UR6, UR5, 0x18 ;  /* 0x0000000506057291 */ /* 0x000fe2000f8ec0ff */
[----:B------:R-:W-:Y:S01]  /*0270*/  IMAD.SHL.U32 R0, R0, 0x20, RZ ;  /* 0x0000002000007824 */ /* 0x000fe200078e00ff */
[----:B------:R-:W-:-:S04]  /*0280*/  SHF.L.U32 R3, R4, R3, RZ ;  /* 0x0000000304037219 */ /* 0x000fc800000006ff */
[----:B------:R-:W-:-:S05]  /*0290*/  LOP3.LUT R2, R3, R2, RZ, 0xfc, !PT ;  /* 0x0000000203027212 */ /* 0x000fca00078efcff */
[----:B------:R1:W-:Y:S04]  /*02a0*/  ATOMS.OR RZ, [UR5], R2 ;  /* 0x00000002ffff798c */ /* 0x0003e8000b000005 */
[----:B------:R1:W-:Y:S01]  /*02b0*/  STS [UR4], R0 ;  /* 0x00000000ff007988 */ /* 0x0003e20008000804 */
[----:B------:R-:W-:Y:S05]  /*02c0*/  BRA `(.L_x_2) ;  /* 0x0000000000107947 */ /* 0x000fea0003800000 */
.L_x_1:
[----:B------:R-:W-:Y:S01]  /*02d0*/  IMAD.MOV.U32 R0, RZ, RZ, -0x1 ;  /* 0xffffffffff007424 */ /* 0x000fe200078e00ff */
[----:B------:R-:W-:-:S04]  /*02e0*/  MOV R2, 0x310 ;  /* 0x0000031000027802 */ /* 0x000fc80000000f00 */
[----:B------:R1:W-:Y:S03]  /*02f0*/  STS [UR4], R0 ;  /* 0x00000000ff007988 */ /* 0x0003e60008000804 */
[----:B01----:R-:W-:Y:S05]  /*0300*/  CALL.REL.NOINC `($__internal_1_$__cuda_sm10x_tcgen05_guardrail_trap_phase_invalid_during_alloc) ;  /* 0x0000007000287944 */ /* 0x003fea0003c00000 */
.L_x_2:
[----:B------:R-:W-:Y:S05]  /*0310*/  WARPSYNC.ALL ;  /* 0x0000000000007948 */ /* 0x000fea0003800000 */
[----:B------:R-:W-:Y:S01]  /*0320*/  NOP ;  /* 0x0000000000007918 */ /* 0x000fe20000000000 */
.L_x_0:
[----:B------:R-:W2:Y:S08]  /*0330*/  LDC.64 R20, c[0x0][0x398] ;  /* 0x0000e600ff147b82 */ /* 0x000eb00000000a00 */
[----:B------:R-:W3:Y:S02]  /*0340*/  S2UR UR5, SR_CgaSize ;  /* 0x00000000000579c3 */ /* 0x000ee40000008a00 */
[----:B---3--:R-:W-:-:S12]  /*0350*/  UIMAD UR5, UR5, -0xa0, URZ ;  /* 0xffffff60050578a4 */ /* 0x008fd8000f8e02ff */
[----:B------:R-:W3:Y:S01]  /*0360*/  LDCU UR5, c[0x0][UR5+0x2b0] ;  /* 0x00005600050577ac */ /* 0x000ee20008000800 */
[----:B------:R-:W4:Y:S08]  /*0370*/  S2UR UR4, SR_CTAID.X ;  /* 0x00000000000479c3 */ /* 0x000f300000002500 */
[----:B------:R-:W1:Y:S02]  /*0380*/  LDC.64 R104, c[0x0][0x3a8] ;  /* 0x0000ea00ff687b82 */ /* 0x000e640000000a00 */
[----:B-12---:R-:W-:Y:S01]  /*0390*/  VIADD R0, R21, 0x1ff ;  /* 0x000001ff15007836 */ /* 0x006fe20000000000 */
[----:B------:R-:W-:-:S04]  /*03a0*/  IABS R13, R20 ;  /* 0x00000014000d7213 */ /* 0x000fc80000000000 */
[----:B------:R-:W-:Y:S02]  /*03b0*/  SHF.R.S32.HI R3, RZ, 0x1f, R0 ;  /* 0x0000001fff037819 */ /* 0x000fe40000011400 */
[----:B----4-:R-:W-:Y:S01]  /*03c0*/  I2FP.F32.U32 R5, UR4 ;  /* 0x0000000400057c45 */ /* 0x010fe20008201000 */
[----:B------:R-:W1:Y:S01]  /*03d0*/  S2UR UR4, SR_CgaCtaId ;  /* 0x00000000000479c3 */ /* 0x000e620000008800 */
[----:B------:R-:W-:-:S03]  /*03e0*/  LEA.HI R3, R3, R0, RZ, 0x9 ;  /* 0x0000000003037211 */ /* 0x000fc600078f48ff */
[----:B---3--:R-:W-:Y:S01]  /*03f0*/  FMUL R5, R5, UR5 ;  /* 0x0000000505057c20 */ /* 0x008fe20008400000 */
[----:B------:R-:W-:-:S05]  /*0400*/  SHF.R.S32.HI R3, RZ, 0x9, R3 ;  /* 0x00000009ff037819 */ /* 0x000fca0000011403 */
[----:B------:R-:W-:Y:S01]  /*0410*/  IMAD.SHL.U32 R4, R3, 0x8, RZ ;  /* 0x0000000803047824 */ /* 0x000fe200078e00ff */
[----:B------:R-:W-:Y:S04]  /*0420*/  F2I.U32.TRUNC.NTZ R5, R5 ;  /* 0x0000000500057305 */ /* 0x000fe8000020f000 */
[----:B------:R-:W-:-:S04]  /*0430*/  IABS R7, R4 ;  /* 0x0000000400077213 */ /* 0x000fc80000000000 */
[----:B------:R-:W2:Y:S08]  /*0440*/  I2F.RP R0, R7 ;  /* 0x0000000700007306 */ /* 0x000eb00000209400 */
[----:B--2---:R-:W2:Y:S02]  /*0450*/  MUFU.RCP R0, R0 ;  /* 0x0000000000007308 */ /* 0x004ea40000001000 */
[----:B--2---:R-:W-:Y:S01]  /*0460*/  VIADD R2, R0, 0xffffffe ;  /* 0x0ffffffe00027836 */ /* 0x004fe20000000000 */
[----:B------:R-:W-:-:S05]  /*0470*/  IABS R0, R5 ;  /* 0x0000000500007213 */ /* 0x000fca0000000000 */
[----:B------:R2:W3:Y:S02]  /*0480*/  F2I.FTZ.U32.TRUNC.NTZ R3, R2 ;  /* 0x0000000200037305 */ /* 0x0004e4000021f000 */
[----:B--2---:R-:W-:Y:S02]  /*0490*/  IMAD.MOV.U32 R2, RZ, RZ, RZ ;  /* 0x000000ffff027224 */ /* 0x004fe400078e00ff */
[----:B---3--:R-:W-:-:S04]  /*04a0*/  IMAD.MOV R6, RZ, RZ, -R3 ;  /* 0x000000ffff067224 */ /* 0x008fc800078e0a03 */
[----:B------:R-:W-:Y:S01]  /*04b0*/  IMAD R9, R6, R7, RZ ;  /* 0x0000000706097224 */ /* 0x000fe200078e02ff */
[----:B------:R-:W-:-:S03]  /*04c0*/  IABS R6, R4 ;  /* 0x0000000400067213 */ /* 0x000fc60000000000 */
[----:B------:R-:W-:-:S04]  /*04d0*/  IMAD.HI.U32 R3, R3, R9, R2 ;  /* 0x0000000903037227 */ /* 0x000fc800078e0002 */
[----:B------:R-:W-:Y:S02]  /*04e0*/  IMAD.MOV R2, RZ, RZ, -R6 ;  /* 0x000000ffff027224 */ /* 0x000fe400078e0a06 */
[----:B------:R-:W-:-:S04]  /*04f0*/  IMAD.HI.U32 R3, R3, R0, RZ ;  /* 0x0000000003037227 */ /* 0x000fc800078e00ff */
[----:B------:R-:W-:Y:S01]  /*0500*/  IMAD R0, R3, R2, R0 ;  /* 0x0000000203007224 */ /* 0x000fe200078e0200 */
[----:B------:R-:W-:Y:S04]  /*0510*/  BAR.SYNC.DEFER_BLOCKING 0x0 ;  /* 0x0000000000007b1d */ /* 0x000fe80000010000 */
[----:B------:R-:W-:-:S13]  /*0520*/  ISETP.GT.U32.AND P2, PT, R7, R0, PT ;  /* 0x000000000700720c */ /* 0x000fda0003f44070 */
[----:B------:R-:W-:Y:S02]  /*0530*/  @!P2 IMAD.IADD R0, R0, 0x1, -R7 ;  /* 0x000000010000a824 */ /* 0x000fe400078e0a07 */
[----:B------:R-:W-:Y:S01]  /*0540*/  @!P2 VIADD R3, R3, 0x1 ;  /* 0x000000010303a836 */ /* 0x000fe20000000000 */
[----:B------:R-:W-:Y:S02]  /*0550*/  ISETP.NE.AND P2, PT, R4, RZ, PT ;  /* 0x000000ff0400720c */ /* 0x000fe40003f45270 */
[----:B------:R-:W-:Y:S02]  /*0560*/  ISETP.GE.U32.AND P0, PT, R0, R7, PT ;  /* 0x000000070000720c */ /* 0x000fe40003f06070 */
[----:B------:R-:W-:-:S04]  /*0570*/  LOP3.LUT R0, R5, R4, RZ, 0x3c, !PT ;  /* 0x0000000405007212 */ /* 0x000fc800078e3cff */
[----:B------:R-:W-:Y:S01]  /*0580*/  ISETP.GE.AND P3, PT, R0, RZ, PT ;  /* 0x000000ff0000720c */ /* 0x000fe20003f66270 */
[----:B------:R-:W-:-:S06]  /*0590*/  VIADD R0, R20, 0x3f ;  /* 0x0000003f14007836 */ /* 0x000fcc0000000000 */
[----:B------:R-:W-:-:S04]  /*05a0*/  @P0 VIADD R3, R3, 0x1 ;  /* 0x0000000103030836 */ /* 0x000fc80000000000 */
[----:B------:R-:W-:Y:S01]  /*05b0*/  IMAD.MOV.U32 R2, RZ, RZ, R3 ;  /* 0x000000ffff027224 */ /* 0x000fe200078e0003 */
[----:B------:R-:W-:-:S03]  /*05c0*/  SHF.R.S32.HI R3, RZ, 0x1f, R0 ;  /* 0x0000001fff037819 */ /* 0x000fc60000011400 */
[----:B------:R-:W-:Y:S01]  /*05d0*/  @!P3 IMAD.MOV R2, RZ, RZ, -R2 ;  /* 0x000000ffff02b224 */ /* 0x000fe200078e0a02 */
[----:B------:R-:W-:Y:S02]  /*05e0*/  @!P2 LOP3.LUT R2, RZ, R4, RZ, 0x33, !PT ;  /* 0x00000004ff02a212 */ /* 0x000fe400078e33ff */
[----:B------:R-:W-:-:S03]  /*05f0*/  LEA.HI R3, R3, R0, RZ, 0x6 ;  /* 0x0000000003037211 */ /* 0x000fc600078f30ff */
[----:B------:R-:W-:Y:S02]  /*0600*/  IMAD.SHL.U32 R8, R2, 0x8, RZ ;  /* 0x0000000802087824 */ /* 0x000fe400078e00ff */
[----:B------:R-:W-:-:S03]  /*0610*/  IMAD.MOV R2, RZ, RZ, -R2 ;  /* 0x000000ffff027224 */ /* 0x000fc600078e0a02 */
[----:B------:R-:W-:Y:S01]  /*0620*/  LEA.HI.SX32 R3, R3, -R8, 0x1a ;  /* 0x8000000803037211 */ /* 0x000fe200078fd2ff */
[----:B------:R-:W-:-:S03]  /*0630*/  IMAD R10, R4, R2, R5 ;  /* 0x00000002040a7224 */ /* 0x000fc600078e0205 */
[----:B------:R-:W-:Y:S02]  /*0640*/  VIMNMX R11, PT, PT, R3, 0x8, PT ;  /* 0x00000008030b7848 */ /* 0x000fe40003fe0100 */
[----:B------:R-:W-:Y:S02]  /*0650*/  IABS R9, R10 ;  /* 0x0000000a00097213 */ /* 0x000fe40000000000 */
[-C--:B------:R-:W-:Y:S02]  /*0660*/  IABS R7, R11.reuse ;  /* 0x0000000b00077213 */ /* 0x080fe40000000000 */
[----:B------:R-:W-:Y:S02]  /*0670*/  IABS R4, R11 ;  /* 0x0000000b00047213 */ /* 0x000fe40000000000 */
[----:B------:R-:W2:Y:S08]  /*0680*/  I2F.RP R0, R7 ;  /* 0x0000000700007306 */ /* 0x000eb00000209400 */
[----:B--2---:R-:W2:Y:S02]  /*0690*/  MUFU.RCP R0, R0 ;  /* 0x0000000000007308 */ /* 0x004ea40000001000 */
[----:B--2---:R-:W-:-:S02]  /*06a0*/  VIADD R3, R0, 0xffffffe ;  /* 0x0ffffffe00037836 */ /* 0x004fc40000000000 */
[----:B------:R-:W-:Y:S01]  /*06b0*/  IMAD.MOV R0, RZ, RZ, -R4 ;  /* 0x000000ffff007224 */ /* 0x000fe200078e0a04 */
[----:B------:R-:W-:-:S03]  /*06c0*/  IABS R4, R21 ;  /* 0x0000001500047213 */ /* 0x000fc60000000000 */
[----:B------:R-:W2:Y:S02]  /*06d0*/  F2I.FTZ.U32.TRUNC.NTZ R3, R3 ;  /* 0x0000000300037305 */ /* 0x000ea4000021f000 */
[----:B--2---:R-:W-:-:S04]  /*06e0*/  IMAD.MOV R6, RZ, RZ, -R3 ;  /* 0x000000ffff067224 */ /* 0x004fc800078e0a03 */
[----:B------:R-:W-:-:S04]  /*06f0*/  IMAD.MOV.U32 R2, RZ, RZ, R6 ;  /* 0x000000ffff027224 */ /* 0x000fc800078e0006 */
[----:B------:R-:W-:Y:S02]  /*0700*/  IMAD R5, R2, R7, RZ ;  /* 0x0000000702057224 */ /* 0x000fe400078e02ff */
[----:B------:R-:W-:-:S04]  /*0710*/  IMAD.MOV.U32 R2, RZ, RZ, RZ ;  /* 0x000000ffff027224 */ /* 0x000fc800078e00ff */
[----:B------:R-:W-:Y:S02]  /*0720*/  IMAD.HI.U32 R2, R3, R5, R2 ;  /* 0x0000000503027227 */ /* 0x000fe400078e0002 */
[----:B------:R-:W2:Y:S04]  /*0730*/  I2F.RP R3, R13 ;  /* 0x0000000d00037306 */ /* 0x000ea80000209400 */
[----:B------:R-:W-:-:S04]  /*0740*/  IMAD.HI.U32 R2, R2, R9, RZ ;  /* 0x0000000902027227 */ /* 0x000fc800078e00ff */
[----:B------:R-:W-:Y:S01]  /*0750*/  IMAD R0, R2, R0, R9 ;  /* 0x0000000002007224 */ /* 0x000fe200078e0209 */
[----:B------:R-:W3:Y:S04]  /*0760*/  I2F.RP R5, R4 ;  /* 0x0000000400057306 */ /* 0x000ee80000209400 */
[----:B------:R-:W-:-:S04]  /*0770*/  ISETP.GT.U32.AND P2, PT, R7, R0, PT ;  /* 0x000000000700720c */ /* 0x000fc80003f44070 */
[----:B--2---:R-:W2:Y:S08]  /*0780*/  MUFU.RCP R3, R3 ;  /* 0x0000000300037308 */ /* 0x004eb00000001000 */
[----:B---3--:R-:W-:Y:S01]  /*0790*/  MUFU.RCP R5, R5 ;  /* 0x0000000500057308 */ /* 0x008fe20000001000 */
[----:B------:R-:W-:Y:S02]  /*07a0*/  @!P2 IMAD.IADD R0, R0, 0x1, -R7 ;  /* 0x000000010000a824 */ /* 0x000fe400078e0a07 */
[----:B------:R-:W-:Y:S01]  /*07b0*/  @!P2 VIADD R2, R2, 0x1 ;  /* 0x000000010202a836 */ /* 0x000fe20000000000 */
[----:B------:R-:W-:-:S02]  /*07c0*/  ISETP.NE.AND P2, PT, R11, RZ, PT ;  /* 0x000000ff0b00720c */ /* 0x000fc40003f45270 */
[----:B------:R-:W-:Y:S02]  /*07d0*/  ISETP.GE.U32.AND P0, PT, R0, R7, PT ;  /* 0x000000070000720c */ /* 0x000fe40003f06070 */
[----:B------:R-:W-:Y:S01]  /*07e0*/  LOP3.LUT R0, R10, R11, RZ, 0x3c, !PT ;  /* 0x0000000b0a007212 */ /* 0x000fe200078e3cff */
[----:B--2---:R-:W-:Y:S02]  /*07f0*/  VIADD R6, R3, 0xffffffe ;  /* 0x0ffffffe03067836 */ /* 0x004fe40000000000 */
[----:B------:R-:W2:Y:S01]  /*0800*/  S2R R3, SR_CgaCtaId ;  /* 0x0000000000037919 */ /* 0x000ea20000008800 */
[----:B------:R-:W-:Y:S01]  /*0810*/  ISETP.GE.AND P3, PT, R0, RZ, PT ;  /* 0x000000ff0000720c */ /* 0x000fe20003f66270 */
[----:B------:R-:W3:Y:S01]  /*0820*/  F2I.FTZ.U32.TRUNC.NTZ R7, R6 ;  /* 0x0000000600077305 */ /* 0x000ee2000021f000 */
[----:B------:R-:W-:-:S04]  /*0830*/  MOV R0, 0x400 ;  /* 0x0000040000007802 */ /* 0x000fc80000000f00 */
[----:B------:R-:W-:Y:S01]  /*0840*/  R2UR UR13, R0 ;  /* 0x00000000000d72ca */ /* 0x000fe200000e0000 */
[----:B------:R-:W-:-:S04]  /*0850*/  @P0 VIADD R2, R2, 0x1 ;  /* 0x0000000102020836 */ /* 0x000fc80000000000 */
[----:B------:R-:W-:-:S04]  /*0860*/  IMAD.MOV.U32 R12, RZ, RZ, R2 ;  /* 0x000000ffff0c7224 */ /* 0x000fc800078e0002 */
[----:B------:R-:W-:Y:S01]  /*0870*/  @!P3 IMAD.MOV R12, RZ, RZ, -R12 ;  /* 0x000000ffff0cb224 */ /* 0x000fe200078e0a0c */
[----:B------:R-:W-:Y:S01]  /*0880*/  @!P2 LOP3.LUT R12, RZ, R11, RZ, 0x33, !PT ;  /* 0x0000000bff0ca212 */ /* 0x000fe200078e33ff */
[----:B---3--:R-:W-:Y:S01]  /*0890*/  IMAD.MOV R6, RZ, RZ, -R7 ;  /* 0x000000ffff067224 */ /* 0x008fe200078e0a07 */
[----:B------:R-:W-:Y:S01]  /*08a0*/  ISETP.NE.AND P2, PT, R20, RZ, PT ;  /* 0x000000ff1400720c */ /* 0x000fe20003f45270 */
[----:B-1----:R-:W-:Y:S02]  /*08b0*/  ULEA UR13, UR4, UR13, 0x18 ;  /* 0x0000000d040d7291 */ /* 0x002fe4000f8ec0ff */
[----:B------:R-:W-:-:S04]  /*08c0*/  IMAD.MOV R0, RZ, RZ, -R12 ;  /* 0x000000ffff007224 */ /* 0x000fc800078e0a0c */
[----:B------:R-:W-:Y:S02]  /*08d0*/  IMAD R0, R11, R0, R10 ;  /* 0x000000000b007224 */ /* 0x000fe400078e020a */
[----:B------:R-:W-:Y:S01]  /*08e0*/  VIADD R10, R5, 0xffffffe ;  /* 0x0ffffffe050a7836 */ /* 0x000fe20000000000 */
[----:B------:R-:W-:Y:S01]  /*08f0*/  LOP3.LUT R5, R68, 0x3f, RZ, 0xc0, !PT ;  /* 0x0000003f44057812 */ /* 0x000fe200078ec0ff */
[----:B------:R-:W-:Y:S01]  /*0900*/  IMAD.IADD R0, R8, 0x1, R0 ;  /* 0x0000000108007824 */ /* 0x000fe200078e0200 */
[----:B------:R-:W1:Y:S01]  /*0910*/  LDS R14, [UR13] ;  /* 0x0000000dff0e7984 */ /* 0x000e620008000800 */
[----:B------:R3:W4:Y:S02]  /*0920*/  F2I.FTZ.U32.TRUNC.NTZ R11, R10 ;  /* 0x0000000a000b7305 */ /* 0x000724000021f000 */
[----:B------:R-:W-:Y:S02]  /*0930*/  IMAD R2, R0, 0x40, R5 ;  /* 0x0000004000027824 */ /* 0x000fe400078e0205 */
[----:B------:R-:W-:-:S02]  /*0940*/  IMAD R5, R6, R13, RZ ;  /* 0x0000000d06057224 */ /* 0x000fc400078e02ff */
[----:B------:R-:W-:Y:S01]  /*0950*/  IMAD.MOV.U32 R6, RZ, RZ, RZ ;  /* 0x000000ffff067224 */ /* 0x000fe200078e00ff */
[----:B------:R-:W-:Y:S01]  /*0960*/  IABS R8, R2 ;  /* 0x0000000200087213 */ /* 0x000fe20000000000 */
[----:B------:R-:W-:Y:S01]  /*0970*/  IMAD.SHL.U32 R0, R12, 0x200, RZ ;  /* 0x000002000c007824 */ /* 0x000fe200078e00ff */
[----:B------:R-:W-:Y:S01]  /*0980*/  BAR.SYNC.DEFER_BLOCKING 0x0 ;  /* 0x0000000000007b1d */ /* 0x000fe20000010000 */
[----:B------:R-:W-:Y:S01]  /*0990*/  IMAD.HI.U32 R7, R7, R5, R6 ;  /* 0x0000000507077227 */ /* 0x000fe200078e0006 */
[----:B------:R-:W-:Y:S02]  /*09a0*/  SHF.R.U32.HI R6, RZ, 0x5, R68 ;  /* 0x00000005ff067819 */ /* 0x000fe40000011644 */
[----:B------:R-:W-:Y:S01]  /*09b0*/  ISETP.GE.AND P4, PT, R2, RZ, PT ;  /* 0x000000ff0200720c */ /* 0x000fe20003f86270 */
[----:B---3--:R-:W-:Y:S02]  /*09c0*/  IMAD.MOV.U32 R10, RZ, RZ, RZ ;  /* 0x000000ffff0a7224 */ /* 0x008fe400078e00ff */
[----:B------:R-:W-:-:S04]  /*09d0*/  IMAD.HI.U32 R7, R7, R8, RZ ;  /* 0x0000000807077227 */ /* 0x000fc800078e00ff */
[----:B------:R-:W-:Y:S02]  /*09e0*/  IMAD.MOV R7, RZ, RZ, -R7 ;  /* 0x000000ffff077224 */ /* 0x000fe400078e0a07 */
[----:B--2---:R-:W-:Y:S02]  /*09f0*/  IMAD R9, R3, 0x80, R6 ;  /* 0x0000008003097824 */ /* 0x004fe400078e0206 */
[C---:B------:R-:W-:Y:S02]  /*0a00*/  IMAD R8, R13.reuse, R7, R8 ;  /* 0x000000070d087224 */ /* 0x040fe400078e0208 */
[----:B----4-:R-:W-:Y:S01]  /*0a10*/  IMAD.MOV R5, RZ, RZ, -R11 ;  /* 0x000000ffff057224 */ /* 0x010fe200078e0a0b */
[----:B------:R-:W-:Y:S01]  /*0a20*/  LOP3.LUT R9, R0, 0x183, R9, 0xf8, !PT ;  /* 0x0000018300097812 */ /* 0x000fe200078ef809 */
[----:B------:R-:W-:Y:S01]  /*0a30*/  IMAD.SHL.U32 R7, R6, 0x200000, RZ ;  /* 0x0020000006077824 */ /* 0x000fe200078e00ff */
[----:B------:R-:W-:Y:S01]  /*0a40*/  ISETP.GT.U32.AND P0, PT, R13, R8, PT ;  /* 0x000000080d00720c */ /* 0x000fe20003f04070 */
[----:B------:R-:W-:Y:S01]  /*0a50*/  IMAD R5, R5, R4, RZ ;  /* 0x0000000405057224 */ /* 0x000fe200078e02ff */
[----:B------:R-:W-:-:S02]  /*0a60*/  LOP3.LUT R18, R9, 0x7c, RZ, 0xfc, !PT ;  /* 0x0000007c09127812 */ /* 0x000fc400078efcff */
[----:B------:R-:W-:Y:S01]  /*0a70*/  LOP3.LUT R16, R9, 0x4, RZ, 0xfc, !PT ;  /* 0x0000000409107812 */ /* 0x000fe200078efcff */
[----:B------:R-:W-:Y:S01]  /*0a80*/  IMAD.HI.U32 R5, R11, R5, R10 ;  /* 0x000000050b057227 */ /* 0x000fe200078e000a */
[----:B------:R-:W-:Y:S02]  /*0a90*/  IABS R19, R18 ;  /* 0x0000001200137213 */ /* 0x000fe40000000000 */
[----:B------:R-:W-:Y:S02]  /*0aa0*/  IABS R15, R16 ;  /* 0x00000010000f7213 */ /* 0x000fe40000000000 */
[----:B------:R-:W-:Y:S01]  /*0ab0*/  IABS R12, R9 ;  /* 0x00000009000c7213 */ /* 0x000fe20000000000 */
[----:B------:R-:W-:Y:S01]  /*0ac0*/  IMAD.HI.U32 R10, R5, R19, RZ ;  /* 0x00000013050a7227 */ /* 0x000fe200078e00ff */
[----:B-1----:R-:W-:Y:S02]  /*0ad0*/  R2UR UR12, R14 ;  /* 0x000000000e0c72ca */ /* 0x002fe400000e0000 */
[----:B------:R-:W-:Y:S01]  /*0ae0*/  LOP3.LUT R11, R7, 0x600000, RZ, 0xc0, !PT ;  /* 0x00600000070b7812 */ /* 0x000fe200078ec0ff */
[----:B------:R-:W-:Y:S01]  /*0af0*/  IMAD.MOV.U32 R14, RZ, RZ, R15 ;  /* 0x000000ffff0e7224 */ /* 0x000fe200078e000f */
[----:B------:R-:W-:Y:S01]  /*0b00*/  LOP3.LUT R17, R9, 0x8, RZ, 0xfc, !PT ;  /* 0x0000000809117812 */ /* 0x000fe200078efcff */
[----:B------:R-:W-:Y:S01]  /*0b10*/  @!P0 IMAD.IADD R8, R8, 0x1, -R13 ;  /* 0x0000000108088824 */ /* 0x000fe200078e0a0d */
[----:B------:R-:W-:Y:S01]  /*0b20*/  R2UR UR14, R11 ;  /* 0x000000000b0e72ca */ /* 0x000fe200000e0000 */
[----:B------:R-:W-:Y:S01]  /*0b30*/  IMAD.HI.U32 R7, R5, R12, RZ ;  /* 0x0000000c05077227 */ /* 0x000fe200078e00ff */
[----:B------:R-:W-:-:S02]  /*0b40*/  LOP3.LUT R22, R9, 0xc, RZ, 0xfc, !PT ;  /* 0x0000000c09167812 */ /* 0x000fc400078efcff */
[----:B------:R-:W-:Y:S01]  /*0b50*/  ISETP.GT.U32.AND P0, PT, R13, R8, PT ;  /* 0x000000080d00720c */ /* 0x000fe20003f04070 */
[----:B------:R-:W-:Y:S01]  /*0b60*/  IMAD.MOV R15, RZ, RZ, -R10 ;  /* 0x000000ffff0f7224 */ /* 0x000fe200078e0a0a */
[C---:B------:R-:W-:Y:S01]  /*0b70*/  LOP3.LUT R24, R9.reuse, 0x10, RZ, 0xfc, !PT ;  /* 0x0000001009187812 */ /* 0x040fe200078efcff */
[----:B------:R-:W-:Y:S01]  /*0b80*/  IMAD.MOV R11, RZ, RZ, -R7 ;  /* 0x000000ffff0b7224 */ /* 0x000fe200078e0a07 */
[----:B------:R-:W-:Y:S01]  /*0b90*/  LOP3.LUT R26, R9, 0x14, RZ, 0xfc, !PT ;  /* 0x00000014091a7812 */ /* 0x000fe200078efcff */
[C---:B------:R-:W-:Y:S01]  /*0ba0*/  IMAD R19, R4.reuse, R15, R19 ;  /* 0x0000000f04137224 */ /* 0x040fe200078e0213 */
[----:B------:R-:W-:Y:S01]  /*0bb0*/  IABS R15, R24 ;  /* 0x00000018000f7213 */ /* 0x000fe20000000000 */
[----:B------:R-:W-:Y:S01]  /*0bc0*/  IMAD.HI.U32 R7, R5, R14, RZ ;  /* 0x0000000e05077227 */ /* 0x000fe200078e00ff */
[C---:B------:R-:W-:Y:S02]  /*0bd0*/  LOP3.LUT R27, R9.reuse, 0x18, RZ, 0xfc, !PT ;  /* 0x00000018091b7812 */ /* 0x040fe400078efcff */
[C---:B------:R-:W-:Y:S01]  /*0be0*/  ISETP.GT.U32.AND P3, PT, R4.reuse, R19, PT ;  /* 0x000000130400720c */ /* 0x040fe20003f64070 */
[----:B------:R-:W-:Y:S01]  /*0bf0*/  IMAD R10, R4, R11, R12 ;  /* 0x0000000b040a7224 */ /* 0x000fe200078e020c */
[----:B------:R-:W-:Y:S01]  /*0c00*/  IABS R12, R17 ;  /* 0x00000011000c7213 */ /* 0x000fe20000000000 */
[----:B------:R-:W-:Y:S01]  /*0c10*/  IMAD.MOV R7, RZ, RZ, -R7 ;  /* 0x000000ffff077224 */ /* 0x000fe200078e0a07 */
[----:B------:R-:W-:Y:S01]  /*0c20*/  LOP3.LUT R28, R9, 0x1c, RZ, 0xfc, !PT ;  /* 0x0000001c091c7812 */ /* 0x000fe200078efcff */
[----:B------:R-:W-:Y:S01]  /*0c30*/  @!P0 IMAD.IADD R8, R8, 0x1, -R13 ;  /* 0x0000000108088824 */ /* 0x000fe200078e0a0d */
[C---:B------:R-:W-:Y:S01]  /*0c40*/  ISETP.GT.U32.AND P0, PT, R4.reuse, R10, PT ;  /* 0x0000000a0400720c */ /* 0x040fe20003f04070 */
[----:B------:R-:W-:Y:S01]  /*0c50*/  IMAD R11, R4, R7, R14 ;  /* 0x00000007040b7224 */ /* 0x000fe200078e020e */
[----:B------:R-:W-:Y:S01]  /*0c60*/  IABS R14, R22 ;  /* 0x00000016000e7213 */ /* 0x000fe20000000000 */
[----:B------:R-:W-:Y:S01]  /*0c70*/  IMAD.HI.U32 R7, R5, R12, RZ ;  /* 0x0000000c05077227 */ /* 0x000fe200078e00ff */
[----:B------:R-:W-:-:S02]  /*0c80*/  LOP3.LUT R29, R9, 0x20, RZ, 0xfc, !PT ;  /* 0x00000020091d7812 */ /* 0x000fc400078efcff */
[C---:B------:R-:W-:Y:S01]  /*0c90*/  LOP3.LUT R30, R9.reuse, 0x24, RZ, 0xfc, !PT ;  /* 0x00000024091e7812 */ /* 0x040fe200078efcff */
[----:B------:R-:W-:Y:S01]  /*0ca0*/  IMAD.MOV R13, RZ, RZ, -R7 ;  /* 0x000000ffff0d7224 */ /* 0x000fe200078e0a07 */
[----:B------:R-:W-:Y:S01]  /*0cb0*/  LOP3.LUT R32, R9, 0x4c, RZ, 0xfc, !PT ;  /* 0x0000004c09207812 */ /* 0x000fe200078efcff */
[----:B------:R-:W-:Y:S01]  /*0cc0*/  @!P3 IMAD.IADD R19, R19, 0x1, -R4 ;  /* 0x000000011313b824 */ /* 0x000fe200078e0a04 */
[C---:B------:R-:W-:Y:S01]  /*0cd0*/  ISETP.GT.U32.AND P3, PT, R4.reuse, R11, PT ;  /* 0x0000000b0400720c */ /* 0x040fe20003f64070 */
[----:B------:R-:W-:Y:S01]  /*0ce0*/  IMAD R12, R4, R13, R12 ;  /* 0x0000000d040c7224 */ /* 0x000fe200078e020c */
[----:B------:R-:W-:Y:S01]  /*0cf0*/  LOP3.LUT R34, R9, 0x50, RZ, 0xfc, !PT ;  /* 0x0000005009227812 */ /* 0x000fe200078efcff */
[----:B------:R-:W-:Y:S01]  /*0d00*/  @!P0 IMAD.IADD R10, R10, 0x1, -R4 ;  /* 0x000000010a0a8824 */ /* 0x000fe200078e0a04 */
[C---:B------:R-:W-:Y:S01]  /*0d10*/  ISETP.GT.U32.AND P5, PT, R4.reuse, R19, PT ;  /* 0x000000130400720c */ /* 0x040fe20003fa4070 */
[----:B------:R-:W-:Y:S01]  /*0d20*/  IMAD.HI.U32 R7, R5, R14, RZ ;  /* 0x0000000e05077227 */ /* 0x000fe200078e00ff */
[----:B------:R-:W-:-:S02]  /*0d30*/  ISETP.GT.U32.AND P6, PT, R4, R12, PT ;  /* 0x0000000c0400720c */ /* 0x000fc40003fc4070 */
[----:B------:R-:W-:Y:S01]  /*0d40*/  ISETP.GE.AND P0, PT, R18, RZ, PT ;  /* 0x000000ff1200720c */ /* 0x000fe20003f06270 */
[----:B------:R-:W-:Y:S01]  /*0d50*/  IMAD.HI.U32 R13, R5, R15, RZ ;  /* 0x0000000f050d7227 */ /* 0x000fe200078e00ff */
[----:B------:R-:W-:Y:S02]  /*0d60*/  IABS R18, R27 ;  /* 0x0000001b00127213 */ /* 0x000fe40000000000 */
[----:B------:R-:W-:Y:S01]  /*0d70*/  LOP3.LUT R36, R9, 0x58, RZ, 0xfc, !PT ;  /* 0x0000005809247812 */ /* 0x000fe200078efcff */
[--C-:B------:R-:W-:Y:S01]  /*0d80*/  @!P3 IMAD.IADD R11, R11, 0x1, -R4.reuse ;  /* 0x000000010b0bb824 */ /* 0x100fe200078e0a04 */
[C---:B------:R-:W-:Y:S01]  /*0d90*/  ISETP.GT.U32.AND P3, PT, R4.reuse, R10, PT ;  /* 0x0000000a0400720c */ /* 0x040fe20003f64070 */
[----:B------:R-:W-:Y:S01]  /*0da0*/  IMAD.MOV R7, RZ, RZ, -R7 ;  /* 0x000000ffff077224 */ /* 0x000fe200078e0a07 */
[----:B------:R-:W-:Y:S01]  /*0db0*/  LOP3.LUT R38, R9, 0x5c, RZ, 0xfc, !PT ;  /* 0x0000005c09267812 */ /* 0x000fe200078efcff */
[--C-:B------:R-:W-:Y:S01]  /*0dc0*/  @!P5 IMAD.IADD R19, R19, 0x1, -R4.reuse ;  /* 0x000000011313d824 */ /* 0x100fe200078e0a04 */
[----:B------:R-:W-:Y:S01]  /*0dd0*/  ISETP.GT.U32.AND P5, PT, R4, R11, PT ;  /* 0x0000000b0400720c */ /* 0x000fe20003fa4070 */
[----:B------:R-:W-:Y:S01]  /*0de0*/  @!P6 IMAD.IADD R12, R12, 0x1, -R4 ;  /* 0x000000010c0ce824 */ /* 0x000fe200078e0a04 */
[----:B------:R-:W-:Y:S01]  /*0df0*/  IABS R45, R36 ;  /* 0x00000024002d7213 */ /* 0x000fe20000000000 */
[----:B------:R-:W-:Y:S01]  /*0e00*/  @!P4 IMAD.MOV R8, RZ, RZ, -R8 ;  /* 0x000000ffff08c224 */ /* 0x000fe200078e0a08 */
[----:B------:R-:W-:Y:S01]  /*0e10*/  ISETP.GE.AND P4, PT, R16, RZ, PT ;  /* 0x000000ff1000720c */ /* 0x000fe20003f86270 */
[----:B------:R-:W-:Y:S01]  /*0e20*/  IMAD.MOV R16, RZ, RZ, -R13 ;  /* 0x000000ffff107224 */ /* 0x000fe200078e0a0d */
[C---:B------:R-:W-:Y:S01]  /*0e30*/  ISETP.GT.U32.AND P6, PT, R4.reuse, R12, PT ;  /* 0x0000000c0400720c */ /* 0x040fe20003fc4070 */
[C---:B------:R-:W-:Y:S01]  /*0e40*/  IMAD R13, R4.reuse, R7, R14 ;  /* 0x00000007040d7224 */ /* 0x040fe200078e020e */
[----:B------:R-:W-:Y:S01]  /*0e50*/  @!P2 LOP3.LUT R8, RZ, R20, RZ, 0x33, !PT ;  /* 0x00000014ff08a212 */ /* 0x000fe200078e33ff */
[----:B------:R-:W-:Y:S01]  /*0e60*/  IMAD R14, R4, R16, R15 ;  /* 0x00000010040e7224 */ /* 0x000fe200078e020f */
[----:B------:R-:W-:Y:S01]  /*0e70*/  ISETP.GE.AND P2, PT, R17, RZ, PT ;  /* 0x000000ff1100720c */ /* 0x000fe20003f46270 */
[--C-:B------:R-:W-:Y:S01]  /*0e80*/  @!P3 IMAD.IADD R10, R10, 0x1, -R4.reuse ;  /* 0x000000010a0ab824 */ /* 0x100fe200078e0a04 */
[----:B------:R-:W-:Y:S01]  /*0e90*/  IABS R17, R26 ;  /* 0x0000001a00117213 */ /* 0x000fe20000000000 */
[----:B------:R-:W-:Y:S01]  /*0ea0*/  @!P5 IMAD.IADD R11, R11, 0x1, -R4 ;  /* 0x000000010b0bd824 */ /* 0x000fe200078e0a04 */
[----:B------:R-:W-:Y:S01]  /*0eb0*/  ISETP.GT.U32.AND P3, PT, R4, R13, PT ;  /* 0x0000000d0400720c */ /* 0x000fe20003f64070 */
[----:B------:R-:W-:Y:S01]  /*0ec0*/  IMAD.HI.U32 R15, R5, R18, RZ ;  /* 0x00000012050f7227 */ /* 0x000fe200078e00ff */
[----:B------:R-:W-:-:S02]  /*0ed0*/  ISETP.GE.AND P5, PT, R9, RZ, PT ;  /* 0x000000ff0900720c */ /* 0x000fc40003fa6270 */
[----:B------:R-:W-:Y:S01]  /*0ee0*/  IABS R20, R28 ;  /* 0x0000001c00147213 */ /* 0x000fe20000000000 */
[----:B------:R-:W-:Y:S01]  /*0ef0*/  IMAD.HI.U32 R7, R5, R17, RZ ;  /* 0x0000001105077227 */ /* 0x000fe200078e00ff */
[----:B------:R-:W-:Y:S02]  /*0f00*/  IABS R47, R38 ;  /* 0x00000026002f7213 */ /* 0x000fe40000000000 */
[----:B------:R-:W-:Y:S01]  /*0f10*/  LOP3.LUT R40, R9, 0x60, RZ, 0xfc, !PT ;  /* 0x0000006009287812 */ /* 0x000fe200078efcff */
[----:B------:R-:W-:Y:S01]  /*0f20*/  @!P6 IMAD.IADD R12, R12, 0x1, -R4 ;  /* 0x000000010c0ce824 */ /* 0x000fe200078e0a04 */
[----:B------:R-:W-:Y:S01]  /*0f30*/  ISETP.GT.U32.AND P6, PT, R4, R14, PT ;  /* 0x0000000e0400720c */ /* 0x000fe20003fc4070 */
[----:B------:R-:W-:Y:S01]  /*0f40*/  IMAD.MOV R7, RZ, RZ, -R7 ;  /* 0x000000ffff077224 */ /* 0x000fe200078e0a07 */
[----:B------:R-:W-:Y:S01]  /*0f50*/  IABS R49, R40 ;  /* 0x0000002800317213 */ /* 0x000fe20000000000 */
[----:B------:R-:W-:Y:S01]  /*0f60*/  IMAD.HI.U32 R16, R5, R20, RZ ;  /* 0x0000001405107227 */ /* 0x000fe200078e00ff */
[----:B------:R-:W-:-:S02]  /*0f70*/  LOP3.LUT R44, R9, 0x70, RZ, 0xfc, !PT ;  /* 0x00000070092c7812 */ /* 0x000fc400078efcff */
[C---:B------:R-:W-:Y:S01]  /*0f80*/  LOP3.LUT R42, R9.reuse, 0x6c, RZ, 0xfc, !PT ;  /* 0x0000006c092a7812 */ /* 0x040fe200078efcff */
[----:B------:R-:W-:Y:S01]  /*0f90*/  IMAD.MOV R23, RZ, RZ, -R15 ;  /* 0x000000ffff177224 */ /* 0x000fe200078e0a0f */
[----:B------:R-:W-:Y:S01]  /*0fa0*/  IABS R57, R44 ;  /* 0x0000002c00397213 */ /* 0x000fe20000000000 */
[----:B------:R-:W-:Y:S01]  /*0fb0*/  IMAD R15, R4, R7, R17 ;  /* 0x00000007040f7224 */ /* 0x000fe200078e0211 */
[----:B------:R-:W-:Y:S01]  /*0fc0*/  IABS R7, R29 ;  /* 0x0000001d00077213 */ /* 0x000fe20000000000 */
[----:B------:R-:W-:Y:S01]  /*0fd0*/  IMAD.MOV R25, RZ, RZ, -R16 ;  /* 0x000000ffff197224 */ /* 0x000fe200078e0a10 */
[----:B------:R-:W-:Y:S01]  /*0fe0*/  LOP3.LUT R46, R9, 0x74, RZ, 0xfc, !PT ;  /* 0x00000074092e7812 */ /* 0x000fe200078efcff */
[----:B------:R-:W-:Y:S01]  /*0ff0*/  @!P3 IMAD.IADD R13, R13, 0x1, -R4 ;  /* 0x000000010d0db824 */ /* 0x000fe200078e0a04 */
[----:B------:R-:W-:Y:S01]  /*1000*/  ISETP.GE.AND P3, PT, R22, RZ, PT ;  /* 0x000000ff1600720c */ /* 0x000fe20003f66270 */
[C---:B------:R-:W-:Y:S01]  /*1010*/  IMAD R16, R4.reuse, R23, R18 ;  /* 0x0000001704107224 */ /* 0x040fe200078e0212 */
[----:B------:R-:W-:Y:S01]  /*1020*/  IABS R22, R30 ;  /* 0x0000001e00167213 */ /* 0x000fe20000000000 */
[----:B------:R-:W-:Y:S01]  /*1030*/  @!P5 IMAD.MOV R10, RZ, RZ, -R10 ;  /* 0x000000ffff0ad224 */ /* 0x000fe200078e0a0a */
[C---:B------:R-:W-:Y:S01]  /*1040*/  ISETP.GT.U32.AND P5, PT, R4.reuse, R15, PT ;  /* 0x0000000f0400720c */ /* 0x040fe20003fa4070 */
[----:B------:R-:W-:Y:S01]  /*1050*/  IMAD R17, R4, R25, R20 ;  /* 0x0000001904117224 */ /* 0x000fe200078e0214 */
[----:B------:R-:W-:Y:S01]  /*1060*/  IABS R55, R42 ;  /* 0x0000002a00377213 */ /* 0x000fe20000000000 */
[----:B------:R-:W-:Y:S01]  /*1070*/  IMAD.MOV.U32 R20, RZ, RZ, R7 ;  /* 0x000000ffff147224 */ /* 0x000fe200078e0007 */
[----:B------:R-:W-:Y:S01]  /*1080*/  IABS R59, R46 ;  /* 0x0000002e003b7213 */ /* 0x000fe20000000000 */
[----:B------:R-:W-:-:S02]  /*1090*/  IMAD.MOV.U32 R7, RZ, RZ, R19 ;  /* 0x000000ffff077224 */ /* 0x000fc400078e0013 */
[----:B------:R-:W-:Y:S01]  /*10a0*/  @!P6 IMAD.IADD R14, R14, 0x1, -R4 ;  /* 0x000000010e0ee824 */ /* 0x000fe200078e0a04 */
[C---:B------:R-:W-:Y:S01]  /*10b0*/  ISETP.GT.U32.AND P6, PT, R4.reuse, R13, PT ;  /* 0x0000000d0400720c */ /* 0x040fe20003fc4070 */
[----:B------:R-:W-:Y:S01]  /*10c0*/  @!P4 IMAD.MOV R11, RZ, RZ, -R11 ;  /* 0x000000ffff0bc224 */ /* 0x000fe200078e0a0b */
[C---:B------:R-:W-:Y:S01]  /*10d0*/  ISETP.GT.U32.AND P4, PT, R4.reuse, R16, PT ;  /* 0x000000100400720c */ /* 0x040fe20003f84070 */
[----:B------:R-:W-:Y:S01]  /*10e0*/  @!P0 IMAD.MOV R7, RZ, RZ, -R7 ;  /* 0x000000ffff078224 */ /* 0x000fe200078e0a07 */
[----:B------:R-:W-:Y:S01]  /*10f0*/  ISETP.GT.U32.AND P0, PT, R4, R14, PT ;  /* 0x0000000e0400720c */ /* 0x000fe20003f04070 */
[----:B------:R-:W-:-:S04]  /*1100*/  IMAD.HI.U32 R18, R5, R20, RZ ;  /* 0x0000001405127227 */ /* 0x000fc800078e00ff */
[----:B------:R-:W-:Y:S01]  /*1110*/  @!P5 IMAD.IADD R15, R15, 0x1, -R4 ;  /* 0x000000010f0fd824 */ /* 0x000fe200078e0a04 */
[----:B------:R-:W-:Y:S01]  /*1120*/  ISETP.GE.AND P5, PT, R27, RZ, PT ;  /* 0x000000ff1b00720c */ /* 0x000fe20003fa6270 */
[----:B------:R-:W-:Y:S01]  /*1130*/  IMAD.MOV R19, RZ, RZ, -R18 ;  /* 0x000000ffff137224 */ /* 0x000fe200078e0a12 */
[----:B------:R-:W-:Y:S01]  /*1140*/  LOP3.LUT R27, R9, 0x2c, RZ, 0xfc, !PT ;  /* 0x0000002c091b7812 */ /* 0x000fe200078efcff */
[--C-:B------:R-:W-:Y:S01]  /*1150*/  @!P6 IMAD.IADD R13, R13, 0x1, -R4.reuse ;  /* 0x000000010d0de824 */ /* 0x100fe200078e0a04 */
[----:B------:R-:W-:Y:S01]  /*1160*/  ISETP.GT.U32.AND P6, PT, R4, R17, PT ;  /* 0x000000110400720c */ /* 0x000fe20003fc4070 */
[----:B------:R-:W-:Y:S01]  /*1170*/  @!P4 IMAD.IADD R16, R16, 0x1, -R4 ;  /* 0x000000011010c824 */ /* 0x000fe200078e0a04 */
[C---:B------:R-:W-:Y:S01]  /*1180*/  ISETP.GT.U32.AND P4, PT, R4.reuse, R15, PT ;  /* 0x0000000f0400720c */ /* 0x040fe20003f84070 */
[----:B------:R-:W-:Y:S02]  /*1190*/  IMAD R18, R4, R19, R20 ;  /* 0x0000001304127224 */ /* 0x000fe400078e0214 */
[----:B------:R-:W-:-:S02]  /*11a0*/  IMAD.MOV.U32 R20, RZ, RZ, R22 ;  /* 0x000000ffff147224 */ /* 0x000fc400078e0016 */
[----:B------:R-:W-:Y:S01]  /*11b0*/  @!P0 IMAD.IADD R14, R14, 0x1, -R4 ;  /* 0x000000010e0e8824 */ /* 0x000fe200078e0a04 */
[----:B------:R-:W-:Y:S01]  /*11c0*/  ISETP.GE.AND P0, PT, R26, RZ, PT ;  /* 0x000000ff1a00720c */ /* 0x000fe20003f06270 */
[----:B------:R-:W-:Y:S01]  /*11d0*/  @!P3 IMAD.MOV R13, RZ, RZ, -R13 ;  /* 0x000000ffff0db224 */ /* 0x000fe200078e0a0d */
[----:B------:R-:W-:Y:S01]  /*11e0*/  ISETP.GT.U32.AND P3, PT, R4, R16, PT ;  /* 0x000000100400720c */ /* 0x000fe20003f64070 */
[----:B------:R-:W-:Y:S01]  /*11f0*/  IMAD.HI.U32 R19, R5, R20, RZ ;  /* 0x0000001405137227 */ /* 0x000fe200078e00ff */
[----:B------:R-:W-:-:S03]  /*1200*/  LOP3.LUT R26, R9, 0x28, RZ, 0xfc, !PT ;  /* 0x00000028091a7812 */ /* 0x000fc600078efcff */
[----:B------:R-:W-:Y:S01]  /*1210*/  IMAD.MOV R19, RZ, RZ, -R19 ;  /* 0x000000ffff137224 */ /* 0x000fe200078e0a13 */
[----:B------:R-:W-:Y:S01]  /*1220*/  IABS R22, R26 ;  /* 0x0000001a00167213 */ /* 0x000fe20000000000 */
[----:B------:R-:W-:Y:S01]  /*1230*/  @!P2 IMAD.MOV R12, RZ, RZ, -R12 ;  /* 0x000000ffff0ca224 */ /* 0x000fe200078e0a0c */
[----:B------:R-:W-:Y:S01]  /*1240*/  ISETP.GE.AND P2, PT, R24, RZ, PT ;  /* 0x000000ff1800720c */ /* 0x000fe20003f46270 */
[----:B------:R-:W-:Y:S01]  /*1250*/  @!P4 IMAD.IADD R15, R15, 0x1, -R4 ;  /* 0x000000010f0fc824 */ /* 0x000fe200078e0a04 */
[C---:B------:R-:W-:Y:S01]  /*1260*/  ISETP.GT.U32.AND P4, PT, R4.reuse, R18, PT ;  /* 0x000000120400720c */ /* 0x040fe20003f84070 */
[----:B------:R-:W-:Y:S01]  /*1270*/  IMAD R19, R4, R19, R20 ;  /* 0x0000001304137224 */ /* 0x000fe200078e0214 */
[----:B------:R-:W-:Y:S01]  /*1280*/  IABS R24, R27 ;  /* 0x0000001b00187213 */ /* 0x000fe20000000000 */
[----:B------:R-:W-:-:S04]  /*1290*/  IMAD.HI.U32 R20, R5, R22, RZ ;  /* 0x0000001605147227 */ /* 0x000fc800078e00ff */
[--C-:B------:R-:W-:Y:S02]  /*12a0*/  @!P6 IMAD.IADD R17, R17, 0x1, -R4.reuse ;  /* 0x000000011111e824 */ /* 0x100fe400078e0a04 */
[----:B------:R-:W-:Y:S01]  /*12b0*/  @!P3 IMAD.IADD R16, R16, 0x1, -R4 ;  /* 0x000000011010b824 */ /* 0x000fe200078e0a04 */
[C---:B------:R-:W-:Y:S01]  /*12c0*/  ISETP.GT.U32.AND P3, PT, R4.reuse, R19, PT ;  /* 0x000000130400720c */ /* 0x040fe20003f64070 */
[----:B------:R-:W-:Y:S01]  /*12d0*/  IMAD.MOV R23, RZ, RZ, -R20 ;  /* 0x000000ffff177224 */ /* 0x000fe200078e0a14 */
[----:B------:R-:W-:Y:S01]  /*12e0*/  ISETP.GT.U32.AND P6, PT, R4, R17, PT ;  /* 0x000000110400720c */ /* 0x000fe20003fc4070 */
[----:B------:R-:W-:Y:S01]  /*12f0*/  @!P2 IMAD.MOV R14, RZ, RZ, -R14 ;  /* 0x000000ffff0ea224 */ /* 0x000fe200078e0a0e */
[----:B------:R-:W-:Y:S01]  /*1300*/  ISETP.GE.AND P2, PT, R28, RZ, PT ;  /* 0x000000ff1c00720c */ /* 0x000fe20003f46270 */
[----:B------:R-:W-:Y:S01]  /*1310*/  IMAD R20, R4, R23, R22 ;  /* 0x0000001704147224 */ /* 0x000fe200078e0216 */
[----:B------:R-:W-:Y:S01]  /*1320*/  LOP3.LUT R28, R9, 0x30, RZ, 0xfc, !PT ;  /* 0x00000030091c7812 */ /* 0x000fe200078efcff */
[----:B------:R-:W-:-:S02]  /*1330*/  @!P5 IMAD.MOV R16, RZ, RZ, -R16 ;  /* 0x000000ffff10d224 */ /* 0x000fc400078e0a10 */
[--C-:B------:R-:W-:Y:S01]  /*1340*/  @!P4 IMAD.IADD R18, R18, 0x1, -R4.reuse ;  /* 0x000000011212c824 */ /* 0x100fe200078e0a04 */
[----:B------:R-:W-:Y:S01]  /*1350*/  ISETP.GT.U32.AND P5, PT, R4, R20, PT ;  /* 0x000000140400720c */ /* 0x000fe20003fa4070 */
[----:B------:R-:W-:Y:S01]  /*1360*/  IMAD.HI.U32 R22, R5, R24, RZ ;  /* 0x0000001805167227 */ /* 0x000fe200078e00ff */
[----:B------:R-:W-:Y:S02]  /*1370*/  IABS R25, R28 ;  /* 0x0000001c00197213 */ /* 0x000fe40000000000 */
[----:B------:R-:W-:Y:S01]  /*1380*/  ISETP.GE.AND P4, PT, R30, RZ, PT ;  /* 0x000000ff1e00720c */ /* 0x000fe20003f86270 */
[--C-:B------:R-:W-:Y:S01]  /*1390*/  @!P3 IMAD.IADD R19, R19, 0x1, -R4.reuse ;  /* 0x000000011313b824 */ /* 0x100fe200078e0a04 */
[----:B------:R-:W-:Y:S01]  /*13a0*/  ISETP.GT.U32.AND P3, PT, R4, R18, PT ;  /* 0x000000120400720c */ /* 0x000fe20003f64070 */
[----:B------:R-:W-:Y:S01]  /*13b0*/  @!P6 IMAD.IADD R17, R17, 0x1, -R4 ;  /* 0x000000011111e824 */ /* 0x000fe200078e0a04 */
[----:B------:R-:W-:Y:S01]  /*13c0*/  ISETP.GE.AND P6, PT, R29, RZ, PT ;  /* 0x000000ff1d00720c */ /* 0x000fe20003fc6270 */
[----:B------:R-:W-:Y:S01]  /*13d0*/  IMAD.MOV R23, RZ, RZ, -R22 ;  /* 0x000000ffff177224 */ /* 0x000fe200078e0a16 */
[----:B------:R-:W-:Y:S01]  /*13e0*/  LOP3.LUT R30, R9, 0x34, RZ, 0xfc, !PT ;  /* 0x00000034091e7812 */ /* 0x000fe200078efcff */
[----:B------:R-:W-:-:S03]  /*13f0*/  IMAD.HI.U32 R22, R5, R25, RZ ;  /* 0x0000001905167227 */ /* 0x000fc600078e00ff */
[----:B------:R-:W-:Y:S01]  /*1400*/  IABS R29, R30 ;  /* 0x0000001e001d7213 */ /* 0x000fe20000000000 */
[----:B------:R-:W-:Y:S02]  /*1410*/  @!P5 IMAD.IADD R20, R20, 0x1, -R4 ;  /* 0x000000011414d824 */ /* 0x000fe400078e0a04 */
[----:B------:R-:W-:Y:S02]  /*1420*/  IMAD.MOV R22, RZ, RZ, -R22 ;  /* 0x000000ffff167224 */ /* 0x000fe400078e0a16 */
[----:B------:R-:W-:Y:S01]  /*1430*/  @!P3 IMAD.IADD R18, R18, 0x1, -R4 ;  /* 0x000000011212b824 */ /* 0x000fe200078e0a04 */
[C---:B------:R-:W-:Y:S01]  /*1440*/  ISETP.GT.U32.AND P5, PT, R4.reuse, R20, PT ;  /* 0x000000140400720c */ /* 0x040fe20003fa4070 */
[----:B------:R-:W-:Y:S01]  /*1450*/  IMAD R25, R4, R22, R25 ;  /* 0x0000001604197224 */ /* 0x000fe200078e0219 */
[----:B------:R-:W-:Y:S01]  /*1460*/  ISETP.GE.AND P3, PT, R27, RZ, PT ;  /* 0x000000ff1b00720c */ /* 0x000fe20003f66270 */
[----:B------:R-:W-:-:S04]  /*1470*/  IMAD.HI.U32 R22, R5, R29, RZ ;  /* 0x0000001d05167227 */ /* 0x000fc800078e00ff */
[----:B------:R-:W-:Y:S01]  /*1480*/  @!P0 IMAD.MOV R15, RZ, RZ, -R15 ;  /* 0x000000ffff0f8224 */ /* 0x000fe200078e0a0f */
[C---:B------:R-:W-:Y:S01]  /*1490*/  ISETP.GT.U32.AND P0, PT, R4.reuse, R19, PT ;  /* 0x000000130400720c */ /* 0x040fe20003f04070 */
[----:B------:R-:W-:Y:S01]  /*14a0*/  @!P6 IMAD.MOV R18, RZ, RZ, -R18 ;  /* 0x000000ffff12e224 */ /* 0x000fe200078e0a12 */
[C---:B------:R-:W-:Y:S01]  /*14b0*/  ISETP.GT.U32.AND P6, PT, R4.reuse, R25, PT ;  /* 0x000000190400720c */ /* 0x040fe20003fc4070 */
[----:B------:R-:W-:Y:S02]  /*14c0*/  IMAD.MOV R22, RZ, RZ, -R22 ;  /* 0x000000ffff167224 */ /* 0x000fe400078e0a16 */
[C---:B------:R-:W-:Y:S02]  /*14d0*/  IMAD R23, R4.reuse, R23, R24 ;  /* 0x0000001704177224 */ /* 0x040fe400078e0218 */
[----:B------:R-:W-:Y:S02]  /*14e0*/  IMAD R29, R4, R22, R29 ;  /* 0x00000016041d7224 */ /* 0x000fe400078e021d */
[----:B------:R-:W-:Y:S01]  /*14f0*/  @!P2 IMAD.MOV R17, RZ, RZ, -R17 ;  /* 0x000000ffff11a224 */ /* 0x000fe200078e0a11 */
[----:B------:R-:W-:Y:S01]  /*1500*/  ISETP.GE.AND P2, PT, R26, RZ, PT ;  /* 0x000000ff1a00720c */ /* 0x000fe20003f46270 */
[--C-:B------:R-:W-:Y:S01]  /*1510*/  @!P5 IMAD.IADD R20, R20, 0x1, -R4.reuse ;  /* 0x000000011414d824 */ /* 0x100fe200078e0a04 */
[C---:B------:R-:W-:Y:S01]  /*1520*/  ISETP.GT.U32.AND P5, PT, R4.reuse, R29, PT ;  /* 0x0000001d0400720c */ /* 0x040fe20003fa4070 */
[--C-:B------:R-:W-:Y:S01]  /*1530*/  @!P0 IMAD.IADD R19, R19, 0x1, -R4.reuse ;  /* 0x0000000113138824 */ /* 0x100fe200078e0a04 */
[----:B------:R-:W-:Y:S01]  /*1540*/  LOP3.LUT R26, R9, 0x38, RZ, 0xfc, !PT ;  /* 0x00000038091a7812 */ /* 0x000fe200078efcff */
[----:B------:R-:W-:Y:S01]  /*1550*/  @!P6 IMAD.IADD R25, R25, 0x1, -R4 ;  /* 0x000000011919e824 */ /* 0x000fe200078e0a04 */
[----:B------:R-:W-:Y:S01]  /*1560*/  ISETP.GT.U32.AND P0, PT, R4, R23, PT ;  /* 0x000000170400720c */ /* 0x000fe20003f04070 */
[----:B------:R-:W-:Y:S01]  /*1570*/  @!P4 IMAD.MOV R19, RZ, RZ, -R19 ;  /* 0x000000ffff13c224 */ /* 0x000fe200078e0a13 */
[----:B------:R-:W-:-:S02]  /*1580*/  IABS R31, R26 ;  /* 0x0000001a001f7213 */ /* 0x000fc40000000000 */
[----:B------:R-:W-:Y:S02]  /*1590*/  ISETP.GE.AND P4, PT, R28, RZ, PT ;  /* 0x000000ff1c00720c */ /* 0x000fe40003f86270 */
[----:B------:R-:W-:Y:S01]  /*15a0*/  ISETP.GT.U32.AND P6, PT, R4, R25, PT ;  /* 0x000000190400720c */ /* 0x000fe20003fc4070 */
[----:B------:R-:W-:Y:S01]  /*15b0*/  IMAD.HI.U32 R22, R5, R31, RZ ;  /* 0x0000001f05167227 */ /* 0x000fe200078e00ff */
[----:B------:R-:W-:-:S03]  /*15c0*/  LOP3.LUT R28, R9, 0x3c, RZ, 0xfc, !PT ;  /* 0x0000003c091c7812 */ /* 0x000fc600078efcff */
[----:B------:R-:W-:Y:S01]  /*15d0*/  @!P5 IMAD.IADD R29, R29, 0x1, -R4 ;  /* 0x000000011d1dd824 */ /* 0x000fe200078e0a04 */
[----:B------:R-:W-:Y:S01]  /*15e0*/  IABS R24, R28 ;  /* 0x0000001c00187213 */ /* 0x000fe20000000000 */
[----:B------:R-:W-:Y:S02]  /*15f0*/  IMAD.MOV R22, RZ, RZ, -R22 ;  /* 0x000000ffff167224 */ /* 0x000fe400078e0a16 */
[----:B------:R-:W-:Y:S01]  /*1600*/  @!P0 IMAD.IADD R23, R23, 0x1, -R4 ;  /* 0x0000000117178824 */ /* 0x000fe200078e0a04 */
[C---:B------:R-:W-:Y:S01]  /*1610*/  ISETP.GT.U32.AND P5, PT, R4.reuse, R29, PT ;  /* 0x0000001d0400720c */ /* 0x040fe20003fa4070 */
[C---:B------:R-:W-:Y:S02]  /*1620*/  IMAD R31, R4.reuse, R22, R31 ;  /* 0x00000016041f7224 */ /* 0x040fe400078e021f */
[----:B------:R-:W-:Y:S01]  /*1630*/  IMAD.HI.U32 R22, R5, R24, RZ ;  /* 0x0000001805167227 */ /* 0x000fe200078e00ff */
[----:B------:R-:W-:-:S03]  /*1640*/  ISETP.GT.U32.AND P0, PT, R4, R23, PT ;  /* 0x000000170400720c */ /* 0x000fc60003f04070 */
[----:B------:R-:W-:Y:S01]  /*1650*/  @!P6 IMAD.IADD R25, R25, 0x1, -R4 ;  /* 0x000000011919e824 */ /* 0x000fe200078e0a04 */
[C---:B------:R-:W-:Y:S01]  /*1660*/  ISETP.GT.U32.AND P6, PT, R4.reuse, R31, PT ;  /* 0x0000001f0400720c */ /* 0x040fe20003fc4070 */
[----:B------:R-:W-:Y:S02]  /*1670*/  IMAD.MOV R33, RZ, RZ, -R22 ;  /* 0x000000ffff217224 */ /* 0x000fe400078e0a16 */
[----:B------:R-:W-:Y:S02]  /*1680*/  IMAD.MOV.U32 R27, RZ, RZ, R25 ;  /* 0x000000ffff1b7224 */ /* 0x000fe400078e0019 */
[C---:B------:R-:W-:Y:S01]  /*1690*/  IMAD R25, R4.reuse, R33, R24 ;  /* 0x0000002104197224 */ /* 0x040fe200078e0218 */
[----:B------:R-:W-:Y:S01]  /*16a0*/  LOP3.LUT R24, R9, 0x44, RZ, 0xfc, !PT ;  /* 0x0000004409187812 */ /* 0x000fe200078efcff */
[--C-:B------:R-:W-:Y:S02]  /*16b0*/  @!P5 IMAD.IADD R29, R29, 0x1, -R4.reuse ;  /* 0x000000011d1dd824 */ /* 0x100fe400078e0a04 */
[----:B------:R-:W-:Y:S01]  /*16c0*/  @!P0 IMAD.IADD R23, R23, 0x1, -R4 ;  /* 0x0000000117178824 */ /* 0x000fe200078e0a04 */
[----:B------:R-:W-:Y:S01]  /*16d0*/  ISETP.GT.U32.AND P5, PT, R4, R25, PT ;  /* 0x000000190400720c */ /* 0x000fe20003fa4070 */
[----:B------:R-:W-:Y:S01]  /*16e0*/  @!P2 IMAD.MOV R20, RZ, RZ, -R20 ;  /* 0x000000ffff14a224 */ /* 0x000fe200078e0a14 */
[----:B------:R-:W-:Y:S01]  /*16f0*/  ISETP.GE.AND P0, PT, R26, RZ, PT ;  /* 0x000000ff1a00720c */ /* 0x000fe20003f06270 */
[----:B------:R-:W-:Y:S01]  /*1700*/  @!P6 IMAD.IADD R31, R31, 0x1, -R4 ;  /* 0x000000011f1fe824 */ /* 0x000fe200078e0a04 */
[----:B------:R-:W-:Y:S01]  /*1710*/  LOP3.LUT R26, R9, 0x40, RZ, 0xfc, !PT ;  /* 0x00000040091a7812 */ /* 0x000fe200078efcff */
[----:B------:R-:W-:Y:S01]  /*1720*/  @!P3 IMAD.MOV R23, RZ, RZ, -R23 ;  /* 0x000000ffff17b224 */ /* 0x000fe200078e0a17 */
[----:B------:R-:W-:Y:S01]  /*1730*/  ISETP.GE.AND P2, PT, R30, RZ, PT ;  /* 0x000000ff1e00720c */ /* 0x000fe20003f46270 */
[----:B------:R-:W-:Y:S01]  /*1740*/  @!P4 IMAD.MOV R27, RZ, RZ, -R27 ;  /* 0x000000ffff1bc224 */ /* 0x000fe200078e0a1b */
[----:B------:R-:W-:-:S02]  /*1750*/  IABS R35, R26 ;  /* 0x0000001a00237213 */ /* 0x000fc40000000000 */
[----:B------:R-:W-:Y:S02]  /*1760*/  IABS R37, R24 ;  /* 0x0000001800257213 */ /* 0x000fe40000000000 */
[----:B------:R-:W-:Y:S01]  /*1770*/  LOP3.LUT R30, R9, 0x48, RZ, 0xfc, !PT ;  /* 0x00000048091e7812 */ /* 0x000fe200078efcff */
[----:B------:R-:W-:Y:S01]  /*1780*/  IMAD.HI.U32 R22, R5, R35, RZ ;  /* 0x0000002305167227 */ /* 0x000fe200078e00ff */
[----:B------:R-:W-:Y:S02]  /*1790*/  ISETP.GT.U32.AND P6, PT, R4, R31, PT ;  /* 0x0000001f0400720c */ /* 0x000fe40003fc4070 */
[----:B------:R-:W-:Y:S01]  /*17a0*/  IABS R39, R30 ;  /* 0x0000001e00277213 */ /* 0x000fe20000000000 */
[----:B------:R-:W-:Y:S01]  /*17b0*/  @!P5 IMAD.IADD R25, R25, 0x1, -R4 ;  /* 0x000000011919d824 */ /* 0x000fe200078e0a04 */
[----:B------:R-:W-:Y:S01]  /*17c0*/  ISETP.GE.AND P3, PT, R28, RZ, PT ;  /* 0x000000ff1c00720c */ /* 0x000fe20003f66270 */
[----:B------:R-:W-:Y:S01]  /*17d0*/  IMAD.MOV R22, RZ, RZ, -R22 ;  /* 0x000000ffff167224 */ /* 0x000fe200078e0a16 */
[----:B------:R-:W-:Y:S01]  /*17e0*/  ISETP.GE.AND P4, PT, R26, RZ, PT ;  /* 0x000000ff1a00720c */ /* 0x000fe20003f86270 */
[----:B------:R-:W-:Y:S01]  /*17f0*/  @!P2 IMAD.MOV R29, RZ, RZ, -R29 ;  /* 0x000000ffff1da224 */ /* 0x000fe200078e0a1d */
[C---:B------:R-:W-:Y:S01]  /*1800*/  ISETP.GT.U32.AND P5, PT, R4.reuse, R25, PT ;  /* 0x000000190400720c */ /* 0x040fe20003fa4070 */
[----:B------:R-:W-:Y:S01]  /*1810*/  IMAD R35, R4, R22, R35 ;  /* 0x0000001604237224 */ /* 0x000fe200078e0223 */
[----:B------:R-:W-:Y:S01]  /*1820*/  ISETP.GE.AND P2, PT, R24, RZ, PT ;  /* 0x000000ff1800720c */ /* 0x000fe20003f46270 */
[----:B------:R-:W-:Y:S01]  /*1830*/  IMAD.HI.U32 R22, R5, R37, RZ ;  /* 0x0000002505167227 */ /* 0x000fe200078e00ff */
[----:B------:R-:W-:-:S02]  /*1840*/  IABS R26, R32 ;  /* 0x00000020001a7213 */ /* 0x000fc40000000000 */
[----:B------:R-:W-:Y:S01]  /*1850*/  IABS R28, R34 ;  /* 0x00000022001c7213 */ /* 0x000fe20000000000 */
[----:B------:R-:W-:Y:S02]  /*1860*/  IMAD.MOV R24, RZ, RZ, -R22 ;  /* 0x000000ffff187224 */ /* 0x000fe400078e0a16 */
[----:B------:R-:W-:-:S04]  /*1870*/  IMAD.HI.U32 R22, R5, R39, RZ ;  /* 0x0000002705167227 */ /* 0x000fc800078e00ff */
[----:B------:R-:W-:Y:S01]  /*1880*/  @!P6 IMAD.IADD R31, R31, 0x1, -R4 ;  /* 0x000000011f1fe824 */ /* 0x000fe200078e0a04 */
[C---:B------:R-:W-:Y:S01]  /*1890*/  ISETP.GT.U32.AND P6, PT, R4.reuse, R35, PT ;  /* 0x000000230400720c */ /* 0x040fe20003fc4070 */
[----:B------:R-:W-:Y:S02]  /*18a0*/  IMAD R37, R4, R24, R37 ;  /* 0x0000001804257224 */ /* 0x000fe400078e0225 */
[----:B------:R-:W-:Y:S02]  /*18b0*/  IMAD.MOV R22, RZ, RZ, -R22 ;  /* 0x000000ffff167224 */ /* 0x000fe400078e0a16 */
[----:B------:R-:W-:Y:S01]  /*18c0*/  @!P5 IMAD.IADD R25, R25, 0x1, -R4 ;  /* 0x000000011919d824 */ /* 0x000fe200078e0a04 */
[----:B------:R-:W-:Y:S01]  /*18d0*/  ISETP.GE.AND P5, PT, R30, RZ, PT ;  /* 0x000000ff1e00720c */ /* 0x000fe20003fa6270 */
[----:B------:R-:W-:Y:S01]  /*18e0*/  @!P0 IMAD.MOV R31, RZ, RZ, -R31 ;  /* 0x000000ffff1f8224 */ /* 0x000fe200078e0a1f */
[C---:B------:R-:W-:Y:S01]  /*18f0*/  ISETP.GT.U32.AND P0, PT, R4.reuse, R37, PT ;  /* 0x000000250400720c */ /* 0x040fe20003f04070 */
[----:B------:R-:W-:Y:S01]  /*1900*/  IMAD R39, R4, R22, R39 ;  /* 0x0000001604277224 */ /* 0x000fe200078e0227 */
[----:B------:R-:W-:Y:S01]  /*1910*/  LOP3.LUT R30, R9, 0x54, RZ, 0xfc, !PT ;  /* 0x00000054091e7812 */ /* 0x000fe200078efcff */
[----:B------:R-:W-:-:S02]  /*1920*/  IMAD.MOV.U32 R33, RZ, RZ, R25 ;  /* 0x000000ffff217224 */ /* 0x000fc400078e0019 */
[----:B------:R-:W-:Y:S01]  /*1930*/  IMAD.HI.U32 R24, R5, R26, RZ ;  /* 0x0000001a05187227 */ /* 0x000fe200078e00ff */
[----:B------:R-:W-:-:S03]  /*1940*/  IABS R43, R30 ;  /* 0x0000001e002b7213 */ /* 0x000fc60000000000 */
[----:B------:R-:W-:Y:S01]  /*1950*/  @!P3 IMAD.MOV R33, RZ, RZ, -R33 ;  /* 0x000000ffff21b224 */ /* 0x000fe200078e0a21 */
[----:B------:R-:W-:Y:S01]  /*1960*/  ISETP.GT.U32.AND P3, PT, R4, R39, PT ;  /* 0x000000270400720c */ /* 0x000fe20003f64070 */
[----:B------:R-:W-:Y:S02]  /*1970*/  IMAD.MOV R41, RZ, RZ, -R24 ;  /* 0x000000ffff297224 */ /* 0x000fe400078e0a18 */
[----:B------:R-:W-:Y:S02]  /*1980*/  @!P0 IMAD.IADD R37, R37, 0x1, -R4 ;  /* 0x0000000125258824 */ /* 0x000fe400078e0a04 */
[----:B------:R-:W-:-:S03]  /*1990*/  IMAD.HI.U32 R22, R5, R28, RZ ;  /* 0x0000001c05167227 */ /* 0x000fc600078e00ff */
[C---:B------:R-:W-:Y:S01]  /*19a0*/  ISETP.GT.U32.AND P0, PT, R4.reuse, R37, PT ;  /* 0x000000250400720c */ /* 0x040fe20003f04070 */
[----:B------:R-:W-:Y:S02]  /*19b0*/  IMAD R25, R4, R41, R26 ;  /* 0x0000002904197224 */ /* 0x000fe400078e021a */
[----:B------:R-:W-:Y:S02]  /*19c0*/  IMAD.MOV R41, RZ, RZ, -R22 ;  /* 0x000000ffff297224 */ /* 0x000fe400078e0a16 */
[----:B------:R-:W-:Y:S02]  /*19d0*/  @!P3 IMAD.IADD R39, R39, 0x1, -R4 ;  /* 0x000000012727b824 */ /* 0x000fe400078e0a04 */
[----:B------:R-:W-:-:S03]  /*19e0*/  IMAD.HI.U32 R22, R5, R43, RZ ;  /* 0x0000002b05167227 */ /* 0x000fc600078e00ff */
[C---:B------:R-:W-:Y:S01]  /*19f0*/  ISETP.GT.U32.AND P3, PT, R4.reuse, R39, PT ;  /* 0x000000270400720c */ /* 0x040fe20003f64070 */
[----:B------:R-:W-:Y:S02]  /*1a00*/  @!P6 IMAD.IADD R35, R35, 0x1, -R4 ;  /* 0x000000012323e824 */ /* 0x000fe400078e0a04 */
[C---:B------:R-:W-:Y:S02]  /*1a10*/  IMAD R41, R4.reuse, R41, R28 ;  /* 0x0000002904297224 */ /* 0x040fe400078e021c */
[----:B------:R-:W-:Y:S01]  /*1a20*/  IMAD.MOV R22, RZ, RZ, -R22 ;  /* 0x000000ffff167224 */ /* 0x000fe200078e0a16 */
[C---:B------:R-:W-:Y:S01]  /*1a30*/  ISETP.GT.U32.AND P6, PT, R4.reuse, R35, PT ;  /* 0x000000230400720c */ /* 0x040fe20003fc4070 */
[----:B------:R-:W-:Y:S01]  /*1a40*/  @!P0 IMAD.IADD R37, R37, 0x1, -R4 ;  /* 0x0000000125258824 */ /* 0x000fe200078e0a04 */
[C---:B------:R-:W-:Y:S01]  /*1a50*/  ISETP.GT.U32.AND P0, PT, R4.reuse, R41, PT ;  /* 0x000000290400720c */ /* 0x040fe20003f04070 */
[----:B------:R-:W-:Y:S02]  /*1a60*/  IMAD R43, R4, R22, R43 ;  /* 0x00000016042b7224 */ /* 0x000fe400078e022b */
[----:B------:R-:W-:-:S04]  /*1a70*/  IMAD.HI.U32 R22, R5, R45, RZ ;  /* 0x0000002d05167227 */ /* 0x000fc800078e00ff */
[----:B------:R-:W-:Y:S01]  /*1a80*/  @!P3 IMAD.IADD R39, R39, 0x1, -R4 ;  /* 0x000000012727b824 */ /* 0x000fe200078e0a04 */
[----:B------:R-:W-:Y:S01]  /*1a90*/  ISETP.GT.U32.AND P3, PT, R4, R43, PT ;  /* 0x0000002b0400720c */ /* 0x000fe20003f64070 */
[----:B------:R-:W-:-:S04]  /*1aa0*/  IMAD.HI.U32 R24, R5, R47, RZ ;  /* 0x0000002f05187227 */ /* 0x000fc800078e00ff */
[--C-:B------:R-:W-:Y:S01]  /*1ab0*/  @!P6 IMAD.IADD R35, R35, 0x1, -R4.reuse ;  /* 0x000000012323e824 */ /* 0x100fe200078e0a04 */
[----:B------:R-:W-:Y:S01]  /*1ac0*/  ISETP.GT.U32.AND P6, PT, R4, R25, PT ;  /* 0x000000190400720c */ /* 0x000fe20003fc4070 */
[----:B------:R-:W-:Y:S01]  /*1ad0*/  @!P0 IMAD.IADD R41, R41, 0x1, -R4 ;  /* 0x0000000129298824 */ /* 0x000fe200078e0a04 */
[----:B------:R-:W-:Y:S01]  /*1ae0*/  ISETP.GE.AND P0, PT, R32, RZ, PT ;  /* 0x000000ff2000720c */ /* 0x000fe20003f06270 */
[----:B------:R-:W-:Y:S01]  /*1af0*/  @!P4 IMAD.MOV R35, RZ, RZ, -R35 ;  /* 0x000000ffff23c224 */ /* 0x000fe200078e0a23 */
[----:B------:R-:W-:Y:S01]  /*1b00*/  LOP3.LUT R32, R9, 0x64, RZ, 0xfc, !PT ;  /* 0x0000006409207812 */ /* 0x000fe200078efcff */
[----:B------:R-:W-:Y:S01]  /*1b10*/  IMAD.MOV R22, RZ, RZ, -R22 ;  /* 0x000000ffff167224 */ /* 0x000fe200078e0a16 */
[----:B------:R-:W-:Y:S01]  /*1b20*/  ISETP.GT.U32.AND P4, PT, R4, R41, PT ;  /* 0x000000290400720c */ /* 0x000fe20003f84070 */
[----:B------:R-:W-:Y:S01]  /*1b30*/  @!P3 IMAD.IADD R43, R43, 0x1, -R4 ;  /* 0x000000012b2bb824 */ /* 0x000fe200078e0a04 */
[----:B------:R-:W-:Y:S01]  /*1b40*/  IABS R51, R32 ;  /* 0x0000002000337213 */ /* 0x000fe20000000000 */
[----:B------:R-:W-:-:S02]  /*1b50*/  IMAD.MOV R24, RZ, RZ, -R24 ;  /* 0x000000ffff187224 */ /* 0x000fc400078e0a18 */
[C---:B------:R-:W-:Y:S01]  /*1b60*/  IMAD R45, R4.reuse, R22, R45 ;  /* 0x00000016042d7224 */ /* 0x040fe200078e022d */
[C---:B------:R-:W-:Y:S01]  /*1b70*/  ISETP.GT.U32.AND P3, PT, R4.reuse, R43, PT ;  /* 0x0000002b0400720c */ /* 0x040fe20003f64070 */
[----:B------:R-:W-:Y:S02]  /*1b80*/  @!P6 IMAD.IADD R25, R25, 0x1, -R4 ;  /* 0x000000011919e824 */ /* 0x000fe400078e0a04 */
[C---:B------:R-:W-:Y:S02]  /*1b90*/  IMAD R47, R4.reuse, R24, R47 ;  /* 0x00000018042f7224 */ /* 0x040fe400078e022f */
[----:B------:R-:W-:Y:S01]  /*1ba0*/  IMAD.HI.U32 R26, R5, R49, RZ ;  /* 0x00000031051a7227 */ /* 0x000fe200078e00ff */
[----:B------:R-:W-:-:S03]  /*1bb0*/  ISETP.GT.U32.AND P6, PT, R4, R25, PT ;  /* 0x000000190400720c */ /* 0x000fc60003fc4070 */
[----:B------:R-:W-:Y:S01]  /*1bc0*/  @!P4 IMAD.IADD R41, R41, 0x1, -R4 ;  /* 0x000000012929c824 */ /* 0x000fe200078e0a04 */
[C---:B------:R-:W-:Y:S01]  /*1bd0*/  ISETP.GT.U32.AND P4, PT, R4.reuse, R45, PT ;  /* 0x0000002d0400720c */ /* 0x040fe20003f84070 */
[----:B------:R-:W-:Y:S02]  /*1be0*/  IMAD.MOV R26, RZ, RZ, -R26 ;  /* 0x000000ffff1a7224 */ /* 0x000fe400078e0a1a */
[----:B------:R-:W-:Y:S01]  /*1bf0*/  @!P3 IMAD.IADD R43, R43, 0x1, -R4 ;  /* 0x000000012b2bb824 */ /* 0x000fe200078e0a04 */
[----:B------:R-:W-:Y:S01]  /*1c00*/  ISETP.GT.U32.AND P3, PT, R4, R47, PT ;  /* 0x0000002f0400720c */ /* 0x000fe20003f64070 */
[----:B------:R-:W-:-:S04]  /*1c10*/  IMAD.HI.U32 R22, R5, R51, RZ ;  /* 0x0000003305167227 */ /* 0x000fc800078e00ff */
[----:B------:R-:W-:Y:S02]  /*1c20*/  IMAD R49, R4, R26, R49 ;  /* 0x0000001a04317224 */ /* 0x000fe400078e0231 */
[----:B------:R-:W-:Y:S02]  /*1c30*/  IMAD.MOV R24, RZ, RZ, -R22 ;  /* 0x000000ffff187224 */ /* 0x000fe400078e0a16 */
[--C-:B------:R-:W-:Y:S01]  /*1c40*/  @!P6 IMAD.IADD R25, R25, 0x1, -R4.reuse ;  /* 0x000000011919e824 */ /* 0x100fe200078e0a04 */
[----:B------:R-:W-:Y:S01]  /*1c50*/  ISETP.GE.AND P6, PT, R34, RZ, PT ;  /* 0x000000ff2200720c */ /* 0x000fe20003fc6270 */
[--C-:B------:R-:W-:Y:S01]  /*1c60*/  @!P4 IMAD.IADD R45, R45, 0x1, -R4.reuse ;  /* 0x000000012d2dc824 */ /* 0x100fe200078e0a04 */
[----:B------:R-:W-:Y:S01]  /*1c70*/  LOP3.LUT R34, R9, 0x68, RZ, 0xfc, !PT ;  /* 0x0000006809227812 */ /* 0x000fe200078efcff */
[C---:B------:R-:W-:Y:S01]  /*1c80*/  IMAD R51, R4.reuse, R24, R51 ;  /* 0x0000001804337224 */ /* 0x040fe200078e0233 */
[C---:B------:R-:W-:Y:S01]  /*1c90*/  ISETP.GT.U32.AND P4, PT, R4.reuse, R49, PT ;  /* 0x000000310400720c */ /* 0x040fe20003f84070 */
[----:B------:R-:W-:Y:S01]  /*1ca0*/  @!P3 IMAD.IADD R47, R47, 0x1, -R4 ;  /* 0x000000012f2fb824 */ /* 0x000fe200078e0a04 */
[----:B------:R-:W-:Y:S01]  /*1cb0*/  IABS R53, R34 ;  /* 0x0000002200357213 */ /* 0x000fe20000000000 */
[----:B------:R-:W-:Y:S01]  /*1cc0*/  @!P2 IMAD.MOV R37, RZ, RZ, -R37 ;  /* 0x000000ffff25a224 */ /* 0x000fe200078e0a25 */
[C---:B------:R-:W-:Y:S01]  /*1cd0*/  ISETP.GT.U32.AND P3, PT, R4.reuse, R51, PT ;  /* 0x000000330400720c */ /* 0x040fe20003f64070 */
[----:B------:R-:W-:Y:S01]  /*1ce0*/  IMAD.HI.U32 R26, R5, R57, RZ ;  /* 0x00000039051a7227 */ /* 0x000fe200078e00ff */
[----:B------:R-:W-:-:S03]  /*1cf0*/  ISETP.GT.U32.AND P2, PT, R4, R45, PT ;  /* 0x0000002d0400720c */ /* 0x000fc60003f44070 */
[----:B------:R-:W-:-:S04]  /*1d00*/  IMAD.HI.U32 R22, R5, R53, RZ ;  /* 0x0000003505167227 */ /* 0x000fc800078e00ff */
[----:B------:R-:W-:Y:S02]  /*1d10*/  IMAD.MOV R22, RZ, RZ, -R22 ;  /* 0x000000ffff167224 */ /* 0x000fe400078e0a16 */
[----:B------:R-:W-:Y:S01]  /*1d20*/  @!P4 IMAD.IADD R49, R49, 0x1, -R4 ;  /* 0x000000013131c824 */ /* 0x000fe200078e0a04 */
[----:B------:R-:W-:Y:S01]  /*1d30*/  ISETP.GE.AND P4, PT, R30, RZ, PT ;  /* 0x000000ff1e00720c */ /* 0x000fe20003f86270 */
[----:B------:R-:W-:Y:S01]  /*1d40*/  IMAD.MOV R26, RZ, RZ, -R26 ;  /* 0x000000ffff1a7224 */ /* 0x000fe200078e0a1a */
[----:B------:R-:W-:Y:S01]  /*1d50*/  LOP3.LUT R30, R9, 0x78, RZ, 0xfc, !PT ;  /* 0x00000078091e7812 */ /* 0x000fe200078efcff */
[C---:B------:R-:W-:Y:S02]  /*1d60*/  IMAD R53, R4.reuse, R22, R53 ;  /* 0x0000001604357224 */ /* 0x040fe400078e0235 */
[----:B------:R-:W-:Y:S01]  /*1d70*/  @!P3 IMAD.IADD R51, R51, 0x1, -R4 ;  /* 0x000000013333b824 */ /* 0x000fe200078e0a04 */
[----:B------:R-:W-:Y:S01]  /*1d80*/  IABS R22, R30 ;  /* 0x0000001e00167213 */ /* 0x000fe20000000000 */
[----:B------:R-:W-:Y:S01]  /*1d90*/  IMAD.MOV.U32 R9, RZ, RZ, R25 ;  /* 0x000000ffff097224 */ /* 0x000fe200078e0019 */
[C---:B------:R-:W-:Y:S01]  /*1da0*/  ISETP.GT.U32.AND P3, PT, R4.reuse, R47, PT ;  /* 0x0000002f0400720c */ /* 0x040fe20003f64070 */
[----:B------:R-:W-:Y:S01]  /*1db0*/  @!P5 IMAD.MOV R39, RZ, RZ, -R39 ;  /* 0x000000ffff27d224 */ /* 0x000fe200078e0a27 */
[C---:B------:R-:W-:Y:S01]  /*1dc0*/  ISETP.GT.U32.AND P5, PT, R4.reuse, R49, PT ;  /* 0x000000310400720c */ /* 0x040fe20003fa4070 */
[----:B------:R-:W-:-:S02]  /*1dd0*/  IMAD R57, R4, R26, R57 ;  /* 0x0000001a04397224 */ /* 0x000fc400078e0239 */
[----:B------:R-:W-:-:S04]  /*1de0*/  IMAD.HI.U32 R24, R5, R55, RZ ;  /* 0x0000003705187227 */ /* 0x000fc800078e00ff */
[----:B------:R-:W-:-:S04]  /*1df0*/  IMAD.HI.U32 R28, R5, R59, RZ ;  /* 0x0000003b051c7227 */ /* 0x000fc800078e00ff */
[----:B------:R-:W-:Y:S01]  /*1e00*/  @!P0 IMAD.MOV R9, RZ, RZ, -R9 ;  /* 0x000000ffff098224 */ /* 0x000fe200078e0a09 */
[C---:B------:R-:W-:Y:S01]  /*1e10*/  ISETP.GT.U32.AND P0, PT, R4.reuse, R51, PT ;  /* 0x000000330400720c */ /* 0x040fe20003f04070 */
[----:B------:R-:W-:Y:S01]  /*1e20*/  @!P6 IMAD.MOV R41, RZ, RZ, -R41 ;  /* 0x000000ffff29e224 */ /* 0x000fe200078e0a29 */
[C---:B------:R-:W-:Y:S01]  /*1e30*/  ISETP.GT.U32.AND P6, PT, R4.reuse, R53, PT ;  /* 0x000000350400720c */ /* 0x040fe20003fc4070 */
[----:B------:R-:W-:Y:S01]  /*1e40*/  @!P2 IMAD.IADD R45, R45, 0x1, -R4 ;  /* 0x000000012d2da824 */ /* 0x000fe200078e0a04 */
[----:B------:R-:W-:Y:S01]  /*1e50*/  ISETP.GT.U32.AND P2, PT, R4, R57, PT ;  /* 0x000000390400720c */ /* 0x000fe20003f44070 */
[----:B------:R-:W-:Y:S02]  /*1e60*/  IMAD.MOV R24, RZ, RZ, -R24 ;  /* 0x000000ffff187224 */ /* 0x000fe400078e0a18 */
[----:B------:R-:W-:Y:S02]  /*1e70*/  IMAD.MOV R28, RZ, RZ, -R28 ;  /* 0x000000ffff1c7224 */ /* 0x000fe400078e0a1c */
[----:B------:R-:W-:-:S04]  /*1e80*/  IMAD.HI.U32 R5, R5, R22, RZ ;  /* 0x0000001605057227 */ /* 0x000fc800078e00ff */
[C---:B------:R-:W-:Y:S02]  /*1e90*/  IMAD R55, R4.reuse, R24, R55 ;  /* 0x0000001804377224 */ /* 0x040fe400078e0237 */
[C---:B------:R-:W-:Y:S02]  /*1ea0*/  IMAD R59, R4.reuse, R28, R59 ;  /* 0x0000001c043b7224 */ /* 0x040fe400078e023b */
[----:B------:R-:W-:Y:S02]  /*1eb0*/  IMAD.MOV R5, RZ, RZ, -R5 ;  /* 0x000000ffff057224 */ /* 0x000fe400078e0a05 */
[----:B------:R-:W-:Y:S01]  /*1ec0*/  @!P4 IMAD.MOV R43, RZ, RZ, -R43 ;  /* 0x000000ffff2bc224 */ /* 0x000fe200078e0a2b */
[C---:B------:R-:W-:Y:S01]  /*1ed0*/  ISETP.GT.U32.AND P4, PT, R4.reuse, R55, PT ;  /* 0x000000370400720c */ /* 0x040fe20003f84070 */
[----:B------:R-:W-:Y:S01]  /*1ee0*/  @!P5 IMAD.IADD R49, R49, 0x1, -R4 ;  /* 0x000000013131d824 */ /* 0x000fe200078e0a04 */
[C---:B------:R-:W-:Y:S01]  /*1ef0*/  ISETP.GT.U32.AND P5, PT, R4.reuse, R59, PT ;  /* 0x0000003b0400720c */ /* 0x040fe20003fa4070 */
[----:B------:R-:W-:-:S02]  /*1f00*/  IMAD R5, R4, R5, R22 ;  /* 0x0000000504057224 */ /* 0x000fc400078e0216 */
[--C-:B------:R-:W-:Y:S01]  /*1f10*/  @!P3 IMAD.IADD R47, R47, 0x1, -R4.reuse ;  /* 0x000000012f2fb824 */ /* 0x100fe200078e0a04 */
[----:B------:R-:W-:Y:S01]  /*1f20*/  ISETP.GE.AND P3, PT, R36, RZ, PT ;  /* 0x000000ff2400720c */ /* 0x000fe20003f66270 */
[--C-:B------:R-:W-:Y:S01]  /*1f30*/  @!P0 IMAD.IADD R51, R51, 0x1, -R4.reuse ;  /* 0x0000000133338824 */ /* 0x100fe200078e0a04 */
[----:B------:R-:W-:Y:S01]  /*1f40*/  ISETP.GE.AND P0, PT, R38, RZ, PT ;  /* 0x000000ff2600720c */ /* 0x000fe20003f06270 */
[--C-:B------:R-:W-:Y:S01]  /*1f50*/  @!P6 IMAD.IADD R53, R53, 0x1, -R4.reuse ;  /* 0x000000013535e824 */ /* 0x100fe200078e0a04 */
[----:B------:R-:W-:Y:S01]  /*1f60*/  ISETP.GE.AND P6, PT, R40, RZ, PT ;  /* 0x000000ff2800720c */ /* 0x000fe20003fc6270 */
[--C-:B------:R-:W-:Y:S01]  /*1f70*/  @!P2 IMAD.IADD R57, R57, 0x1, -R4.reuse ;  /* 0x000000013939a824 */ /* 0x100fe200078e0a04 */
[----:B------:R-:W-:Y:S01]  /*1f80*/  ISETP.GT.U32.AND P2, PT, R4, R5, PT ;  /* 0x000000050400720c */ /* 0x000fe20003f44070 */
[--C-:B------:R-:W-:Y:S01]  /*1f90*/  @!P4 IMAD.IADD R55, R55, 0x1, -R4.reuse ;  /* 0x000000013737c824 */ /* 0x100fe200078e0a04 */
[----:B------:R-:W-:Y:S01]  /*1fa0*/  ISETP.GE.AND P4, PT, R32, RZ, PT ;  /* 0x000000ff2000720c */ /* 0x000fe20003f86270 */
[----:B------:R-:W-:-:S04]  /*1fb0*/  @!P5 IMAD.IADD R59, R59, 0x1, -R4 ;  /* 0x000000013b3bd824 */ /* 0x000fc800078e0a04 */
[----:B------:R-:W-:Y:S01]  /*1fc0*/  @!P3 IMAD.MOV R45, RZ, RZ, -R45 ;  /* 0x000000ffff2db224 */ /* 0x000fe200078e0a2d */
[C---:B------:R-:W-:Y:S01]  /*1fd0*/  ISETP.GT.U32.AND P3, PT, R4.reuse, R53, PT ;  /* 0x000000350400720c */ /* 0x040fe20003f64070 */
[----:B------:R-:W-:Y:S01]  /*1fe0*/  @!P0 IMAD.MOV R47, RZ, RZ, -R47 ;  /* 0x000000ffff2f8224 */ /* 0x000fe200078e0a2f */
[C---:B------:R-:W-:Y:S01]  /*1ff0*/  ISETP.GT.U32.AND P0, PT, R4.reuse, R55, PT ;  /* 0x000000370400720c */ /* 0x040fe20003f04070 */
[----:B------:R-:W-:Y:S01]  /*2000*/  @!P6 IMAD.MOV R49, RZ, RZ, -R49 ;  /* 0x000000ffff31e224 */ /* 0x000fe200078e0a31 */
[C---:B------:R-:W-:Y:S01]  /*2010*/  ISETP.GT.U32.AND P6, PT, R4.reuse, R57, PT ;  /* 0x000000390400720c */ /* 0x040fe20003fc4070 */
[----:B------:R-:W-:Y:S01]  /*2020*/  @!P2 IMAD.IADD R5, R5, 0x1, -R4 ;  /* 0x000000010505a824 */ /* 0x000fe200078e0a04 */
[----:B------:R-:W-:Y:S01]  /*2030*/  ISETP.GT.U32.AND P5, PT, R4, R59, PT ;  /* 0x0000003b0400720c */ /* 0x000fe20003fa4070 */
[----:B------:R-:W-:-:S12]  /*2040*/  @P1 BRA `(.L_x_5) ;  /* 0x0000000000181947 */ /* 0x000fd80003800000 */
[----:B------:R-:W-:Y:S01]  /*2050*/  ELECT P2, URZ, PT ;  /* 0x0000000000ff782f */ /* 0x000fe20003840000 */
[----:B------:R-:W-:Y:S01]  /*2060*/  IMAD.MOV.U32 R22, RZ, RZ, 0x1 ;  /* 0x00000001ff167424 */ /* 0x000fe200078e00ff */
[----:B------:R-:W-:Y:S11]  /*2070*/  UVIRTCOUNT.DEALLOC.SMPOOL 0x80 ;  /* 0x000000800000784c */ /* 0x000ff60000000000 */
[----:B------:R-:W-:-:S04]  /*2080*/  @P2 MOV R24, 0x40 ;  /* 0x0000004000182802 */ /* 0x000fc80000000f00 */
[----:B------:R-:W-:-:S05]  /*2090*/  @P2 LEA R3, R3, R24, 0x18 ;  /* 0x0000001803032211 */ /* 0x000fca00078ec0ff */
[----:B------:R1:W-:Y:S02]  /*20a0*/  @P2 STS.U8 [R3], R22 ;  /* 0x0000001603002388 */ /* 0x0003e40000000000 */
.L_x_5:
[----:B------:R-:W-:Y:S01]  /*20b0*/  ISETP.GT.U32.AND P2, PT, R4, R5, PT ;  /* 0x000000050400720c */ /* 0x000fe20003f44070 */
[----:B------:R-:W-:Y:S01]  /*20c0*/  @!P4 IMAD.MOV R51, RZ, RZ, -R51 ;  /* 0x000000ffff33c224 */ /* 0x000fe200078e0a33 */
[----:B------:R-:W-:Y:S01]  /*20d0*/  ISETP.GE.AND P4, PT, R34, RZ, PT ;  /* 0x000000ff2200720c */ /* 0x000fe20003f86270 */
[--C-:B------:R-:W-:Y:S01]  /*20e0*/  @!P3 IMAD.IADD R53, R53, 0x1, -R4.reuse ;  /* 0x000000013535b824 */ /* 0x100fe200078e0a04 */
[----:B------:R-:W-:Y:S01]  /*20f0*/  ISETP.GE.AND P3, PT, R42, RZ, PT ;  /* 0x000000ff2a00720c */ /* 0x000fe20003f66270 */
[--C-:B------:R-:W-:Y:S01]  /*2100*/  @!P0 IMAD.IADD R55, R55, 0x1, -R4.reuse ;  /* 0x0000000137378824 */ /* 0x100fe200078e0a04 */
[----:B------:R-:W-:Y:S01]  /*2110*/  ISETP.GE.AND P0, PT, R44, RZ, PT ;  /* 0x000000ff2c00720c */ /* 0x000fe20003f06270 */
[--C-:B------:R-:W-:Y:S01]  /*2120*/  @!P6 IMAD.IADD R57, R57, 0x1, -R4.reuse ;  /* 0x000000013939e824 */ /* 0x100fe200078e0a04 */
[----:B------:R-:W-:Y:S01]  /*2130*/  ISETP.GE.AND P6, PT, R46, RZ, PT ;  /* 0x000000ff2e00720c */ /* 0x000fe20003fc6270 */
[----:B------:R-:W-:Y:S01]  /*2140*/  @!P5 IMAD.IADD R59, R59, 0x1, -R4 ;  /* 0x000000013b3bd824 */ /* 0x000fe200078e0a04 */
[----:B------:R-:W-:Y:S01]  /*2150*/  ISETP.GE.AND P5, PT, R30, RZ, PT ;  /* 0x000000ff1e00720c */ /* 0x000fe20003fa6270 */
[----:B------:R-:W-:Y:S01]  /*2160*/  UIADD3 UR14, UPT, UPT, UR12, UR14, URZ ;  /* 0x0000000e0c0e7290 */ /* 0x000fe2000fffe0ff */
[----:B-1----:R-:W-:Y:S01]  /*2170*/  SHF.R.U32.HI R3, RZ, 0x6, R68 ;  /* 0x00000006ff037819 */ /* 0x002fe20000011644 */
[----:B------:R-:W-:Y:S01]  /*2180*/  @!P2 IMAD.IADD R5, R5, 0x1, -R4 ;  /* 0x000000010505a824 */ /* 0x000fe200078e0a04 */
[----:B------:R-:W-:Y:S01]  /*2190*/  ISETP.NE.AND P2, PT, R21, RZ, PT ;  /* 0x000000ff1500720c */ /* 0x000fe20003f45270 */
[----:B------:R-:W-:Y:S01]  /*21a0*/  @!P4 IMAD.MOV R53, RZ, RZ, -R53 ;  /* 0x000000ffff35c224 */ /* 0x000fe200078e0a35 */
[----:B------:R-:W-:Y:S01]  /*21b0*/  LOP3.LUT R4, RZ, R21, RZ, 0x33, !PT ;  /* 0x00000015ff047212 */ /* 0x000fe200078e33ff */
[----:B------:R-:W-:Y:S01]  /*21c0*/  @!P3 IMAD.MOV R55, RZ, RZ, -R55 ;  /* 0x000000ffff37b224 */ /* 0x000fe200078e0a37 */
[----:B------:R-:W-:Y:S01]  /*21d0*/  SGXT.U32 R3, R3, 0x1 ;  /* 0x000000010303781a */ /* 0x000fe20000000000 */
[----:B------:R-:W-:Y:S01]  /*21e0*/  @!P0 IMAD.MOV R57, RZ, RZ, -R57 ;  /* 0x000000ffff398224 */ /* 0x000fe200078e0a39 */
[C---:B------:R-:W-:Y:S01]  /*21f0*/  SEL R34, R4.reuse, R10, !P2 ;  /* 0x0000000a04227207 */ /* 0x040fe20005000000 */
[----:B------:R-:W-:Y:S01]  /*2200*/  @!P6 IMAD.MOV R59, RZ, RZ, -R59 ;  /* 0x000000ffff3be224 */ /* 0x000fe200078e0a3b */
[C---:B------:R-:W-:Y:S01]  /*2210*/  SEL R50, R4.reuse, R18, !P2 ;  /* 0x0000001204327207 */ /* 0x040fe20005000000 */
[----:B------:R-:W-:Y:S01]  /*2220*/  @!P5 IMAD.MOV R5, RZ, RZ, -R5 ;  /* 0x000000ffff05d224 */ /* 0x000fe200078e0a05 */
[C---:B------:R-:W-:Y:S01]  /*2230*/  SEL R36, R4.reuse, R11, !P2 ;  /* 0x0000000b04247207 */ /* 0x040fe20005000000 */
[----:B------:R-:W-:Y:S01]  /*2240*/  STTM.16dp32bit_t0_t15.x64 tmem[UR14], RZ ;  /* 0x000000ff000079ed */ /* 0x000fe20008b0000e */
[----:B------:R-:W-:Y:S01]  /*2250*/  STTM.16dp32bit_t16_t31.x64 tmem[UR14+0x40], RZ ;  /* 0x000040ff000079ed */ /* 0x000fe20008b2000e */
[C---:B------:R-:W-:Y:S01]  /*2260*/  SEL R38, R4.reuse, R12, !P2 ;  /* 0x0000000c04267207 */ /* 0x040fe20005000000 */
[----:B------:R-:W1:Y:S01]  /*2270*/  FENCE.VIEW.ASYNC.T ;  /* 0x00000000000073c6 */ /* 0x000e620000000200 */
[C---:B------:R-:W-:Y:S01]  /*2280*/  SEL R40, R4.reuse, R13, !P2 ;  /* 0x0000000d04287207 */ /* 0x040fe20005000000 */
[----:B------:R-:W2:Y:S01]  /*2290*/  LDC.64 R24, c[0x0][0x3a0] ;  /* 0x0000e800ff187b82 */ /* 0x000ea20000000a00 */
[C---:B------:R-:W-:Y:S01]  /*22a0*/  SEL R42, R4.reuse, R14, !P2 ;  /* 0x0000000e042a7207 */ /* 0x040fe20005000000 */
[----:B------:R-:W-:Y:S01]  /*22b0*/  IMAD R93, R3, R104, RZ ;  /* 0x00000068035d7224 */ /* 0x000fe200078e02ff */
[C---:B------:R-:W-:Y:S01]  /*22c0*/  SEL R44, R4.reuse, R15, !P2 ;  /* 0x0000000f042c7207 */ /* 0x040fe20005000000 */
[----:B------:R-:W-:Y:S01]  /*22d0*/  UMOV UR4, 0x1 ;  /* 0x0000000100047882 */ /* 0x000fe20000000000 */
[----:B------:R-:W-:Y:S01]  /*22e0*/  SEL R46, R4, R16, !P2 ;  /* 0x00000010042e7207 */ /* 0x000fe20005000000 */
[----:B------:R-:W-:Y:S01]  /*22f0*/  IMAD R69, R104, 0x2, R93 ;  /* 0x0000000268457824 */ /* 0x000fe200078e025d */
[C---:B------:R-:W-:Y:S01]  /*2300*/  SEL R48, R4.reuse, R17, !P2 ;  /* 0x0000001104307207 */ /* 0x040fe20005000000 */
[----:B------:R-:W-:Y:S01]  /*2310*/  UIADD3 UR15, UPT, UPT, UR13, 0x6000, URZ ;  /* 0x000060000d0f7890 */ /* 0x000fe2000fffe0ff */
[----:B------:R-:W-:Y:S01]  /*2320*/  SEL R52, R4, R19, !P2 ;  /* 0x0000001304347207 */ /* 0x000fe20005000000 */
[----:B------:R-:W-:Y:S01]  /*2330*/  IMAD R97, R104, 0x2, R69 ;  /* 0x0000000268617824 */ /* 0x000fe200078e0245 */
[C---:B------:R-:W-:Y:S01]  /*2340*/  SEL R54, R4.reuse, R20, !P2 ;  /* 0x0000001404367207 */ /* 0x040fe20005000000 */
[----:B------:R-:W3:Y:S01]  /*2350*/  LDCU.128 UR8, c[0x0][0x380] ;  /* 0x00007000ff0877ac */ /* 0x000ee20008000c00 */
[----:B------:R-:W-:Y:S01]  /*2360*/  SEL R56, R4, R23, !P2 ;  /* 0x0000001704387207 */ /* 0x000fe20005000000 */
[----:B------:R-:W-:Y:S01]  /*2370*/  IMAD R99, R104, 0x2, R97 ;  /* 0x0000000268637824 */ /* 0x000fe200078e0261 */
[C---:B------:R-:W-:Y:S01]  /*2380*/  SEL R58, R4.reuse, R27, !P2 ;  /* 0x0000001b043a7207 */ /* 0x040fe20005000000 */
[----:B------:R-:W4:Y:S01]  /*2390*/  LDCU UR5, c[0x0][0x3b0] ;  /* 0x00007600ff0577ac */ /* 0x000f220008000800 */
[----:B------:R-:W-:Y:S01]  /*23a0*/  SEL R60, R4, R29, !P2 ;  /* 0x0000001d043c7207 */ /* 0x000fe20005000000 */
[----:B------:R-:W-:Y:S01]  /*23b0*/  IMAD R17, R104, 0x2, R99 ;  /* 0x0000000268117824 */ /* 0x000fe200078e0263 */
[----:B------:R-:W-:-:S02]  /*23c0*/  SEL R62, R4, R31, !P2 ;  /* 0x0000001f043e7207 */ /* 0x000fc40005000000 */
[----:B------:R-:W-:Y:S01]  /*23d0*/  SEL R63, R4, R33, !P2 ;  /* 0x00000021043f7207 */ /* 0x000fe20005000000 */
[----:B------:R-:W-:Y:S01]  /*23e0*/  IMAD R11, R104, 0x2, R17 ;  /* 0x00000002680b7824 */ /* 0x000fe200078e0211 */
[----:B------:R-:W-:Y:S01]  /*23f0*/  SEL R64, R4, R35, !P2 ;  /* 0x0000002304407207 */ /* 0x000fe20005000000 */
[----:B--2---:R-:W-:Y:S01]  /*2400*/  IMAD R25, R8, R25, RZ ;  /* 0x0000001908197224 */ /* 0x004fe200078e02ff */
[----:B------:R-:W-:Y:S01]  /*2410*/  SEL R66, R4, R37, !P2 ;  /* 0x0000002504427207 */ /* 0x000fe20005000000 */
[----:B------:R-:W-:Y:S01]  /*2420*/  VIADD R108, R24, 0x1f ;  /* 0x0000001f186c7836 */ /* 0x000fe20000000000 */
[C---:B------:R-:W-:Y:S01]  /*2430*/  SEL R67, R4.reuse, R39, !P2 ;  /* 0x0000002704437207 */ /* 0x040fe20005000000 */
[----:B------:R-:W-:Y:S01]  /*2440*/  IMAD.SHL.U32 R16, R25, 0x2, RZ ;  /* 0x0000000219107824 */ /* 0x000fe200078e00ff */
[C---:B------:R-:W-:Y:S02]  /*2450*/  SEL R70, R4.reuse, R9, !P2 ;  /* 0x0000000904467207 */ /* 0x040fe40005000000 */
[----:B------:R-:W-:-:S02]  /*2460*/  SEL R72, R4, R41, !P2 ;  /* 0x0000002904487207 */ /* 0x000fc40005000000 */
[C---:B------:R-:W-:Y:S02]  /*2470*/  SEL R73, R4.reuse, R43, !P2 ;  /* 0x0000002b04497207 */ /* 0x040fe40005000000 */
[C---:B------:R-:W-:Y:S02]  /*2480*/  SEL R75, R4.reuse, R45, !P2 ;  /* 0x0000002d044b7207 */ /* 0x040fe40005000000 */
[C---:B------:R-:W-:Y:S02]  /*2490*/  SEL R77, R4.reuse, R47, !P2 ;  /* 0x0000002f044d7207 */ /* 0x040fe40005000000 */
[C---:B------:R-:W-:Y:S02]  /*24a0*/  SEL R79, R4.reuse, R49, !P2 ;  /* 0x00000031044f7207 */ /* 0x040fe40005000000 */
[C---:B------:R-:W-:Y:S02]  /*24b0*/  SEL R81, R4.reuse, R51, !P2 ;  /* 0x0000003304517207 */ /* 0x040fe40005000000 */
[----:B------:R-:W-:-:S02]  /*24c0*/  SEL R61, R4, R53, !P2 ;  /* 0x00000035043d7207 */ /* 0x000fc40005000000 */
[C---:B------:R-:W-:Y:S02]  /*24d0*/  SEL R65, R4.reuse, R55, !P2 ;  /* 0x0000003704417207 */ /* 0x040fe40005000000 */
[C---:B------:R-:W-:Y:S02]  /*24e0*/  SEL R71, R4.reuse, R57, !P2 ;  /* 0x0000003904477207 */ /* 0x040fe40005000000 */
[C---:B------:R-:W-:Y:S02]  /*24f0*/  SEL R18, R4.reuse, R59, !P2 ;  /* 0x0000003b04127207 */ /* 0x040fe40005000000 */
[----:B------:R-:W-:Y:S01]  /*2500*/  SEL R10, R4, R5, !P2 ;  /* 0x00000005040a7207 */ /* 0x000fe20005000000 */
[----:B------:R-:W-:Y:S01]  /*2510*/  IMAD R5, R104, 0x2, R11 ;  /* 0x0000000268057824 */ /* 0x000fe200078e020b */
[----:B------:R-:W-:Y:S02]  /*2520*/  SEL R4, R4, R7, !P2 ;  /* 0x0000000704047207 */ /* 0x000fe40005000000 */
[----:B------:R-:W-:Y:S01]  /*2530*/  LOP3.LUT P2, RZ, R68, 0x7f, RZ, 0xc0, !PT ;  /* 0x0000007f44ff7812 */ /* 0x000fe2000784c0ff */
[----:B------:R-:W-:Y:S01]  /*2540*/  IMAD R7, R104, 0x4, R5 ;  /* 0x0000000468077824 */ /* 0x000fe200078e0205 */
[----:B------:R-:W-:-:S02]  /*2550*/  LOP3.LUT R109, R3, 0x8, RZ, 0xfc, !PT ;  /* 0x00000008036d7812 */ /* 0x000fc400078efcff */
[----:B------:R-:W-:Y:S01]  /*2560*/  ISETP.GT.AND P0, PT, R108, 0x1f, PT ;  /* 0x0000001f6c00780c */ /* 0x000fe20003f04270 */
[----:B------:R-:W-:Y:S01]  /*2570*/  IMAD R9, R104, 0x2, R7 ;  /* 0x0000000268097824 */ /* 0x000fe200078e0207 */
[----:B---3--:R-:W-:Y:S02]  /*2580*/  IADD3 R102, P5, PT, R16, UR8, RZ ;  /* 0x0000000810667c10 */ /* 0x008fe4000ffbe0ff */
[----:B------:R-:W-:Y:S01]  /*2590*/  ISETP.LT.AND P4, PT, R109, R24, P0 ;  /* 0x000000186d00720c */ /* 0x000fe20000781270 */
[----:B------:R-:W-:Y:S01]  /*25a0*/  IMAD R15, R104, 0x2, R9 ;  /* 0x00000002680f7824 */ /* 0x000fe200078e0209 */
[----:B------:R-:W-:Y:S02]  /*25b0*/  LEA.HI.X.SX32 R20, R25, UR9, 0x1, P5 ;  /* 0x0000000919147c11 */ /* 0x000fe4000a8f0eff */
[----:B------:R-:W-:Y:S01]  /*25c0*/  LEA R12, P5, R17, R102, 0x1 ;  /* 0x00000066110c7211 */ /* 0x000fe200078a08ff */
[----:B-1----:R-:W-:Y:S01]  /*25d0*/  VOTEU.ALL UP0, P2 ;  /* 0x0000000000ff7886 */ /* 0x002fe20001000000 */
[----:B------:R-:W-:Y:S01]  /*25e0*/  VOTEU.ALL UP1, P2 ;  /* 0x0000000000ff7886 */ /* 0x000fe20001020000 */
[----:B------:R-:W-:-:S02]  /*25f0*/  LOP3.LUT R111, R3, 0x10, RZ, 0xfc, !PT ;  /* 0x00000010036f7812 */ /* 0x000fc400078efcff */
[----:B------:R-:W-:Y:S01]  /*2600*/  PRMT R14, RZ, 0x7610, R14 ;  /* 0x00007610ff0e7816 */ /* 0x000fe2000000000e */
[----:B------:R-:W-:-:S04]  /*2610*/  @!UP0 UIADD3 UR6, UPT, UPT, -UR4, 0x100000, URZ ;  /* 0x0010000004068890 */ /* 0x000fc8000fffe1ff */
[----:B------:R-:W-:Y:S02]  /*2620*/  @!UP0 USHF.L.U32 UR7, UR6, 0xb, URZ ;  /* 0x0000000b06078899 */ /* 0x000fe400080006ff */
[----:B------:R-:W-:Y:S01]  /*2630*/  @!UP0 USHF.L.U32 UR6, UR6, 0x1, URZ ;  /* 0x0000000106068899 */ /* 0x000fe200080006ff */
[----:B------:R-:W-:Y:S01]  /*2640*/  BAR.SYNC.DEFER_BLOCKING 0x0 ;  /* 0x0000000000007b1d */ /* 0x000fe20000010000 */
[----:B------:R-:W-:Y:S01]  /*2650*/  LEA.HI.X.SX32 R13, R17, R20, 0x1, P5 ;  /* 0x00000014110d7211 */ /* 0x000fe200028f0eff */
[----:B------:R-:W-:Y:S01]  /*2660*/  IMAD R101, R104, 0x2, R15 ;  /* 0x0000000268657824 */ /* 0x000fe200078e020f */
[----:B------:R-:W-:-:S03]  /*2670*/  ISETP.LT.AND P3, PT, R111, R24, P0 ;  /* 0x000000186f00720c */ /* 0x000fc60000761270 */
[----:B------:R-:W1:Y:S05]  /*2680*/  FENCE.VIEW.ASYNC.S ;  /* 0x00000000000073c6 */ /* 0x000e6a0000000000 */
[----:B-1----:R1:W2:Y:S02]  /*2690*/  @!UP1 SYNCS.EXCH.64 URZ, [UR15], UR6 ;  /* 0x000000060fff95b2 */ /* 0x0022a40008000100 */
[----:B--2---:R-:W-:Y:S01]  /*26a0*/  BAR.SYNC.DEFER_BLOCKING 0x0 ;  /* 0x0000000000007b1d */ /* 0x004fe20000010000 */
[C---:B------:R-:W-:Y:S01]  /*26b0*/  IMAD R19, R104.reuse, 0x2, R101 ;  /* 0x0000000268137824 */ /* 0x040fe200078e0265 */
[----:B------:R-:W-:Y:S02]  /*26c0*/  PRMT R22, RZ, 0x7610, R22 ;  /* 0x00007610ff167816 */ /* 0x000fe40000000016 */
[C---:B------:R-:W-:Y:S01]  /*26d0*/  LOP3.LUT R115, R3.reuse, 0x1a, RZ, 0xfc, !PT ;  /* 0x0000001a03737812 */ /* 0x040fe200078efcff */
[----:B------:R-:W-:Y:S01]  /*26e0*/  IMAD R87, R104, 0x2, R19 ;  /* 0x0000000268577824 */ /* 0x000fe200078e0213 */
[----:B------:R-:W-:-:S02]  /*26f0*/  LOP3.LUT R113, R3, 0x18, RZ, 0xfc, !PT ;  /* 0x0000001803717812 */ /* 0x000fc400078efcff */
[-C--:B------:R-:W-:Y:S02]  /*2700*/  LEA R30, P6, R19, R102.reuse, 0x1 ;  /* 0x00000066131e7211 */ /* 0x080fe400078c08ff */
[----:B------:R-:W-:Y:S01]  /*2710*/  LOP3.LUT R117, R3, 0xa, RZ, 0xfc, !PT ;  /* 0x0000000a03757812 */ /* 0x000fe200078efcff */
[----:B------:R2:W3:Y:S01]  /*2720*/  @P4 LDG.E.U16 R14, desc[UR26][R12.64] ;  /* 0x0000001a0c0e4981 */ /* 0x0004e2000c1e1500 */
[----:B------:R-:W-:Y:S02]  /*2730*/  LEA R26, P4, R7, R102, 0x1 ;  /* 0x00000066071a7211 */ /* 0x000fe400078808ff */
[----:B------:R-:W-:Y:S02]  /*2740*/  ISETP.LT.AND P5, PT, R113, R24, P0 ;  /* 0x000000187100720c */ /* 0x000fe400007a1270 */
[----:B------:R-:W-:Y:S02]  /*2750*/  LEA.HI.X.SX32 R27, R7, R20, 0x1, P4 ;  /* 0x00000014071b7211 */ /* 0x000fe400020f0eff */
[----:B------:R-:W-:-:S03]  /*2760*/  ISETP.LT.AND P4, PT, R115, R24, P0 ;  /* 0x000000187300720c */ /* 0x000fc60000781270 */
[----:B------:R5:W3:Y:S01]  /*2770*/  @P3 LDG.E.U16 R22, desc[UR26][R26.64] ;  /* 0x0000001a1a163981 */ /* 0x000ae2000c1e1500 */
[----:B------:R-:W-:Y:S02]  /*2780*/  LEA R32, P3, R87, R102, 0x1 ;  /* 0x0000006657207211 */ /* 0x000fe400078608ff */
[-C--:B------:R-:W-:Y:S02]  /*2790*/  LEA.HI.X.SX32 R31, R19, R20.reuse, 0x1, P6 ;  /* 0x00000014131f7211 */ /* 0x080fe400030f0eff */
[----:B------:R-:W-:Y:S02]  /*27a0*/  LEA.HI.X.SX32 R33, R87, R20, 0x1, P3 ;  /* 0x0000001457217211 */ /* 0x000fe400018f0eff */
[----:B------:R-:W-:Y:S02]  /*27b0*/  ISETP.LT.AND P3, PT, R117, R24, P0 ;  /* 0x000000187500720c */ /* 0x000fe40000761270 */
[----:B------:R-:W-:Y:S02]  /*27c0*/  PRMT R19, RZ, 0x7610, R19 ;  /* 0x00007610ff137816 */ /* 0x000fe40000000013 */
[----:B------:R-:W-:-:S02]  /*27d0*/  LOP3.LUT R119, R3, 0x12, RZ, 0xfc, !PT ;  /* 0x0000001203777812 */ /* 0x000fc400078efcff */
[----:B--2---:R-:W-:Y:S02]  /*27e0*/  LEA R12, P6, R11, R102, 0x1 ;  /* 0x000000660b0c7211 */ /* 0x004fe400078c08ff */
[----:B------:R-:W-:Y:S01]  /*27f0*/  PRMT R134, RZ, 0x7610, R134 ;  /* 0x00007610ff867816 */ /* 0x000fe20000000086 */
[----:B------:R-:W2:Y:S01]  /*2800*/  @P4 LDG.E.U16 R19, desc[UR26][R32.64] ;  /* 0x0000001a20134981 */ /* 0x000ea2000c1e1500 */
[----:B------:R-:W-:Y:S02]  /*2810*/  LOP3.LUT R121, R3, 0xc, RZ, 0xfc, !PT ;  /* 0x0000000c03797812 */ /* 0x000fe400078efcff */
[----:B------:R-:W-:Y:S02]  /*2820*/  PRMT R21, RZ, 0x7610, R21 ;  /* 0x00007610ff157816 */ /* 0x000fe40000000015 */
[----:B------:R-:W-:Y:S01]  /*2830*/  ISETP.LT.AND P4, PT, R119, R24, P0 ;  /* 0x000000187700720c */ /* 0x000fe20000781270 */
[----:B------:R4:W2:Y:S01]  /*2840*/  @P5 LDG.E.U16 R134, desc[UR26][R30.64] ;  /* 0x0000001a1e865981 */ /* 0x0008a2000c1e1500 */
[----:B------:R-:W-:-:S02]  /*2850*/  LEA.HI.X.SX32 R13, R11, R20, 0x1, P6 ;  /* 0x000000140b0d7211 */ /* 0x000fc400030f0eff */
[----:B------:R-:W-:Y:S02]  /*2860*/  LOP3.LUT R110, R68, 0x1f, RZ, 0xc0, !PT ;  /* 0x0000001f446e7812 */ /* 0x000fe400078ec0ff */
[----:B------:R-:W-:Y:S01]  /*2870*/  ISETP.LT.AND P6, PT, R121, R24, P0 ;  /* 0x000000187900720c */ /* 0x000fe200007c1270 */
[----:B------:R0:W2:Y:S01]  /*2880*/  @P3 LDG.E.U16 R21, desc[UR26][R12.64] ;  /* 0x0000001a0c153981 */ /* 0x0000a2000c1e1500 */
[-C--:B------:R-:W-:Y:S01]  /*2890*/  LEA R28, P5, R9, R102.reuse, 0x1 ;  /* 0x00000066091c7211 */ /* 0x080fe200078a08ff */
[----:B------:R-:W-:Y:S01]  /*28a0*/  IMAD R91, R110, R105, RZ ;  /* 0x000000696e5b7224 */ /* 0x000fe200078e02ff */
[----:B-----5:R-:W-:Y:S02]  /*28b0*/  LEA R26, P3, R5, R102, 0x1 ;  /* 0x00000066051a7211 */ /* 0x020fe400078608ff */
[----:B------:R-:W-:Y:S02]  /*28c0*/  PRMT R23, RZ, 0x7610, R23 ;  /* 0x00007610ff177816 */ /* 0x000fe40000000017 */
[----:B------:R-:W-:-:S02]  /*28d0*/  LEA.HI.X.SX32 R29, R9, R20, 0x1, P5 ;  /* 0x00000014091d7211 */ /* 0x000fc400028f0eff */
[----:B------:R-:W-:Y:S01]  /*28e0*/  PRMT R8, RZ, 0x7610, R8 ;  /* 0x00007610ff087816 */ /* 0x000fe20000000008 */
[----:B----4-:R-:W-:Y:S01]  /*28f0*/  IMAD R30, R34, UR5, RZ ;  /* 0x00000005221e7c24 */ /* 0x010fe2000f8e02ff */
[----:B------:R-:W-:Y:S01]  /*2900*/  LEA.HI.X.SX32 R27, R5, R20, 0x1, P3 ;  /* 0x00000014051b7211 */ /* 0x000fe200018f0eff */
[----:B------:R4:W5:Y:S01]  /*2910*/  @P4 LDG.E.U16 R23, desc[UR26][R28.64] ;  /* 0x0000001a1c174981 */ /* 0x000962000c1e1500 */
[----:B0-----:R-:W-:Y:S02]  /*2920*/  LEA R12, P5, R15, R102, 0x1 ;  /* 0x000000660f0c7211 */ /* 0x001fe400078a08ff */
[----:B------:R-:W-:Y:S01]  /*2930*/  LEA R90, P3, R91, UR10, 0x1 ;  /* 0x0000000a5b5a7c11 */ /* 0x000fe2000f8608ff */
[----:B------:R0:W2:Y:S01]  /*2940*/  @P6 LDG.E.U16 R8, desc[UR26][R26.64] ;  /* 0x0000001a1a086981 */ /* 0x0000a2000c1e1500 */
[----:B------:R-:W-:Y:S01]  /*2950*/  LEA.HI.X.SX32 R13, R15, R20, 0x1, P5 ;  /* 0x000000140f0d7211 */ /* 0x000fe200028f0eff */
[----:B------:R-:W-:Y:S01]  /*2960*/  IMAD R31, R38, UR5, RZ ;  /* 0x00000005261f7c24 */ /* 0x000fe2000f8e02ff */
[----:B------:R-:W-:Y:S01]  /*2970*/  LEA.HI.X.SX32 R91, R91, UR11, 0x1, P3 ;  /* 0x0000000b5b5b7c11 */ /* 0x000fe200098f0eff */
[----:B----4-:R-:W-:Y:S01]  /*2980*/  IMAD R29, R36, UR5, RZ ;  /* 0x00000005241d7c24 */ /* 0x010fe2000f8e02ff */
[----:B0-----:R-:W-:Y:S01]  /*2990*/  LEA R26, P5, R30, R90, 0x1 ;  /* 0x0000005a1e1a7211 */ /* 0x001fe200078a08ff */
[----:B------:R-:W-:-:S03]  /*29a0*/  IMAD R33, R40, UR5, RZ ;  /* 0x0000000528217c24 */ /* 0x000fc6000f8e02ff */
[-C--:B------:R-:W-:Y:S01]  /*29b0*/  LEA R28, P6, R29, R90.reuse, 0x1 ;  /* 0x0000005a1d1c7211 */ /* 0x080fe200078c08ff */
[----:B------:R-:W-:Y:S01]  /*29c0*/  IMAD R35, R42, UR5, RZ ;  /* 0x000000052a237c24 */ /* 0x000fe2000f8e02ff */
[-C--:B------:R-:W-:Y:S02]  /*29d0*/  LEA.HI.X.SX32 R27, R30, R91.reuse, 0x1, P5 ;  /* 0x0000005b1e1b7211 */ /* 0x080fe400028f0eff */
[-C--:B------:R-:W-:Y:S01]  /*29e0*/  LEA R30, P5, R31, R90.reuse, 0x1 ;  /* 0x0000005a1f1e7211 */ /* 0x080fe200078a08ff */
[----:B------:R-:W-:Y:S01]  /*29f0*/  IMAD R37, R44, UR5, RZ ;  /* 0x000000052c257c24 */ /* 0x000fe2000f8e02ff */
[-C--:B------:R-:W-:Y:S02]  /*2a00*/  LEA.HI.X.SX32 R29, R29, R91.reuse, 0x1, P6 ;  /* 0x0000005b1d1d7211 */ /* 0x080fe400030f0eff */
[----:B------:R-:W-:Y:S01]  /*2a10*/  LEA R32, P6, R33, R90, 0x1 ;  /* 0x0000005a21207211 */ /* 0x000fe200078c08ff */
[----:B------:R-:W-:Y:S01]  /*2a20*/  IMAD R39, R46, UR5, RZ ;  /* 0x000000052e277c24 */ /* 0x000fe2000f8e02ff */
[----:B------:R-:W-:-:S02]  /*2a30*/  LEA.HI.X.SX32 R31, R31, R91, 0x1, P5 ;  /* 0x0000005b1f1f7211 */ /* 0x000fc400028f0eff */
        /* <DEDUP_REMOVED lines=41> */
[-C--:B------:R-:W-:Y:S01]  /*2cd0*/  LEA.HI.X.SX32 R59, R59, R91.reuse, 0x1, P5 ;  /* 0x0000005b3b3b7211 */ /* 0x080fe200028f0eff */
[----:B------:R-:W-:Y:S01]  /*2ce0*/  IMAD R83, R61, UR5, RZ ;  /* 0x000000053d537c24 */ /* 0x000fe2000f8e02ff */
[----:B------:R-:W-:Y:S01]  /*2cf0*/  LEA R62, P5, R66, R90, 0x1 ;  /* 0x0000005a423e7211 */ /* 0x000fe200078a08ff */
[----:B------:R-:W-:Y:S01]  /*2d00*/  IMAD R73, R73, UR5, RZ ;  /* 0x0000000549497c24 */ /* 0x000fe2000f8e02ff */
[----:B------:R-:W-:-:S02]  /*2d10*/  LEA.HI.X.SX32 R61, R63, R91, 0x1, P6 ;  /* 0x0000005b3f3d7211 */ /* 0x000fc400030f0eff */
[-C--:B------:R-:W-:Y:S01]  /*2d20*/  LEA R64, P6, R67, R90.reuse, 0x1 ;  /* 0x0000005a43407211 */ /* 0x080fe200078c08ff */
[----:B------:R-:W-:Y:S01]  /*2d30*/  IMAD R75, R75, UR5, RZ ;  /* 0x000000054b4b7c24 */ /* 0x000fe2000f8e02ff */
[-C--:B------:R-:W-:Y:S01]  /*2d40*/  LEA.HI.X.SX32 R63, R66, R91.reuse, 0x1, P5 ;  /* 0x0000005b423f7211 */ /* 0x080fe200028f0eff */
[----:B------:R-:W-:Y:S01]  /*2d50*/  IMAD R85, R65, UR5, RZ ;  /* 0x0000000541557c24 */ /* 0x000fe2000f8e02ff */
[CC--:B------:R-:W-:Y:S01]  /*2d60*/  LEA R66, P5, R72.reuse, R90.reuse, 0x1 ;  /* 0x0000005a48427211 */ /* 0x0c0fe200078a08ff */
        /* <DEDUP_REMOVED lines=9> */
[-C--:B------:R-:W-:Y:S02]  /*2e00*/  LEA R74, P6, R77, R90.reuse, 0x1 ;  /* 0x0000005a4d4a7211 */ /* 0x080fe400078c08ff */
[-C--:B------:R-:W-:Y:S02]  /*2e10*/  LEA.HI.X.SX32 R73, R75, R91.reuse, 0x1, P5 ;  /* 0x0000005b4b497211 */ /* 0x080fe400028f0eff */
[-C--:B------:R-:W-:Y:S02]  /*2e20*/  LEA R76, P5, R79, R90.reuse, 0x1 ;  /* 0x0000005a4f4c7211 */ /* 0x080fe400078a08ff */
[-C--:B------:R-:W-:Y:S02]  /*2e30*/  LEA.HI.X.SX32 R75, R77, R91.reuse, 0x1, P6 ;  /* 0x0000005b4d4b7211 */ /* 0x080fe400030f0eff */
[----:B------:R-:W-:Y:S02]  /*2e40*/  LEA R78, P6, R81, R90, 0x1 ;  /* 0x0000005a514e7211 */ /* 0x000fe400078c08ff */
[----:B------:R-:W-:-:S02]  /*2e50*/  LEA.HI.X.SX32 R77, R79, R91, 0x1, P5 ;  /* 0x0000005b4f4d7211 */ /* 0x000fc400028f0eff */
[-C--:B------:R-:W-:Y:S01]  /*2e60*/  LEA R80, P5, R83, R90.reuse, 0x1 ;  /* 0x0000005a53507211 */ /* 0x080fe200078a08ff */
[----:B------:R-:W-:Y:S01]  /*2e70*/  IMAD R18, R18, UR5, RZ ;  /* 0x0000000512127c24 */ /* 0x000fe2000f8e02ff */
[-C--:B------:R-:W-:Y:S02]  /*2e80*/  LEA.HI.X.SX32 R79, R81, R91.reuse, 0x1, P6 ;  /* 0x0000005b514f7211 */ /* 0x080fe400030f0eff */
[-C--:B------:R-:W-:Y:S01]  /*2e90*/  LEA R82, P6, R85, R90.reuse, 0x1 ;  /* 0x0000005a55527211 */ /* 0x080fe200078c08ff */
[----:B------:R-:W-:Y:S01]  /*2ea0*/  IMAD R10, R10, UR5, RZ ;  /* 0x000000050a0a7c24 */ /* 0x000fe2000f8e02ff */
[----:B------:R-:W-:Y:S02]  /*2eb0*/  LEA.HI.X.SX32 R81, R83, R91, 0x1, P5 ;  /* 0x0000005b53517211 */ /* 0x000fe400028f0eff */
[----:B------:R-:W-:Y:S01]  /*2ec0*/  LEA R84, P5, R88, R90, 0x1 ;  /* 0x0000005a58547211 */ /* 0x000fe200078a08ff */
[----:B------:R-:W-:Y:S01]  /*2ed0*/  IMAD R4, R4, UR5, RZ ;  /* 0x0000000504047c24 */ /* 0x000fe2000f8e02ff */
[----:B------:R-:W-:-:S02]  /*2ee0*/  LOP3.LUT R125, R3, 0x1c, RZ, 0xfc, !PT ;  /* 0x0000001c037d7812 */ /* 0x000fc400078efcff */
[-C--:B------:R-:W-:Y:S02]  /*2ef0*/  LEA.HI.X.SX32 R83, R85, R91.reuse, 0x1, P6 ;  /* 0x0000005b55537211 */ /* 0x080fe400030f0eff */
[-C--:B------:R-:W-:Y:S01]  /*2f00*/  LEA R86, P6, R18, R90.reuse, 0x1 ;  /* 0x0000005a12567211 */ /* 0x080fe200078c08ff */
[----:B------:R-:W-:Y:S01]  /*2f10*/  IMAD R95, R104, 0x2, R87 ;  /* 0x00000002685f7824 */ /* 0x000fe200078e0257 */
[----:B------:R-:W-:Y:S02]  /*2f20*/  LEA.HI.X.SX32 R85, R88, R91, 0x1, P5 ;  /* 0x0000005b58557211 */ /* 0x000fe400028f0eff */
[----:B------:R-:W-:Y:S02]  /*2f30*/  LEA R88, P5, R10, R90, 0x1 ;  /* 0x0000005a0a587211 */ /* 0x000fe400078a08ff */
[----:B------:R-:W-:Y:S02]  /*2f40*/  LOP3.LUT R123, R3, 0x14, RZ, 0xfc, !PT ;  /* 0x00000014037b7812 */ /* 0x000fe400078efcff */
[----:B------:R-:W-:-:S02]  /*2f50*/  ISETP.LT.AND P3, PT, R125, R24, P0 ;  /* 0x000000187d00720c */ /* 0x000fc40000761270 */
[-C--:B------:R-:W-:Y:S02]  /*2f60*/  LEA.HI.X.SX32 R87, R18, R91.reuse, 0x1, P6 ;  /* 0x0000005b12577211 */ /* 0x080fe400030f0eff */
[----:B------:R-:W-:Y:S02]  /*2f70*/  LEA R90, P6, R4, R90, 0x1 ;  /* 0x0000005a045a7211 */ /* 0x000fe400078c08ff */
[-C--:B------:R-:W-:Y:S02]  /*2f80*/  LEA.HI.X.SX32 R89, R10, R91.reuse, 0x1, P5 ;  /* 0x0000005b0a597211 */ /* 0x080fe400028f0eff */
[----:B------:R-:W-:Y:S02]  /*2f90*/  ISETP.LT.AND P4, PT, R123, R24, P0 ;  /* 0x000000187b00720c */ /* 0x000fe40000781270 */
[----:B------:R-:W-:Y:S02]  /*2fa0*/  LEA R106, P5, R95, R102, 0x1 ;  /* 0x000000665f6a7211 */ /* 0x000fe400078a08ff */
[----:B------:R-:W-:-:S02]  /*2fb0*/  LEA.HI.X.SX32 R91, R4, R91, 0x1, P6 ;  /* 0x0000005b045b7211 */ /* 0x000fc400030f0eff */
[----:B------:R-:W-:Y:S02]  /*2fc0*/  PRMT R4, RZ, 0x7610, R4 ;  /* 0x00007610ff047816 */ /* 0x000fe40000000004 */
[----:B------:R-:W-:Y:S02]  /*2fd0*/  LEA.HI.X.SX32 R107, R95, R20, 0x1, P5 ;  /* 0x000000145f6b7211 */ /* 0x000fe400028f0eff */
[----:B------:R-:W-:-:S03]  /*2fe0*/  PRMT R10, RZ, 0x7610, R10 ;  /* 0x00007610ff0a7816 */ /* 0x000fc6000000000a */
[----:B------:R-:W4:Y:S01]  /*2ff0*/  @P3 LDG.E.U16 R4, desc[UR26][R106.64] ;  /* 0x0000001a6a043981 */ /* 0x000f22000c1e1500 */
[----:B------:R-:W-:Y:S02]  /*3000*/  LEA R92, P3, R93, R102, 0x1 ;  /* 0x000000665d5c7211 */ /* 0x000fe400078608ff */
[C---:B------:R-:W-:Y:S01]  /*3010*/  LOP3.LUT R127, R3.reuse, 0x2, RZ, 0xfc, !PT ;  /* 0x00000002037f7812 */ /* 0x040fe200078efcff */
[----:B------:R0:W4:Y:S01]  /*3020*/  @P4 LDG.E.U16 R10, desc[UR26][R12.64] ;  /* 0x0000001a0c0a4981 */ /* 0x000122000c1e1500 */
[----:B------:R-:W-:Y:S02]  /*3030*/  ISETP.LT.AND P4, PT, R3, R24, P0 ;  /* 0x000000180300720c */ /* 0x000fe40000781270 */
[----:B------:R-:W-:Y:S02]  /*3040*/  LEA.HI.X.SX32 R93, R93, R20, 0x1, P3 ;  /* 0x000000145d5d7211 */ /* 0x000fe400018f0eff */
[----:B------:R-:W-:Y:S02]  /*3050*/  ISETP.LT.AND P3, PT, R127, R24, P0 ;  /* 0x000000187f00720c */ /* 0x000fe40000761270 */
[----:B------:R-:W-:-:S02]  /*3060*/  LEA R94, P5, R69, R102, 0x1 ;  /* 0x00000066455e7211 */ /* 0x000fc400078a08ff */
[----:B------:R-:W-:Y:S02]  /*3070*/  PRMT R158, RZ, 0x7610, R158 ;  /* 0x00007610ff9e7816 */ /* 0x000fe4000000009e */
[----:B------:R-:W-:Y:S02]  /*3080*/  PRMT R136, RZ, 0x7610, R136 ;  /* 0x00007610ff887816 */ /* 0x000fe40000000088 */
[----:B------:R-:W-:Y:S02]  /*3090*/  LEA.HI.X.SX32 R95, R69, R20, 0x1, P5 ;  /* 0x00000014455f7211 */ /* 0x000fe400028f0eff */
[----:B------:R-:W4:Y:S04]  /*30a0*/  @P4 LDG.E.U16 R158, desc[UR26][R92.64] ;  /* 0x0000001a5c9e4981 */ /* 0x000f28000c1e1500 */
[----:B------:R-:W5:Y:S01]  /*30b0*/  @P3 LDG.E.U16 R136, desc[UR26][R94.64] ;  /* 0x0000001a5e883981 */ /* 0x000f62000c1e1500 */
[----:B------:R-:W-:-:S02]  /*30c0*/  LEA.HI R129, R68, 0xe, RZ, 0x1a ;  /* 0x0000000e44817811 */ /* 0x000fc400078fd0ff */
[----:B------:R-:W-:Y:S02]  /*30d0*/  LOP3.LUT R135, R3, 0x4, RZ, 0xfc, !PT ;  /* 0x0000000403877812 */ /* 0x000fe400078efcff */
[----:B0-----:R-:W-:Y:S02]  /*30e0*/  LEA R12, P4, R101, R102, 0x1 ;  /* 0x00000066650c7211 */ /* 0x001fe400078808ff */
[----:B------:R-:W-:Y:S01]  /*30f0*/  LOP3.LUT R133, R3, 0x16, RZ, 0xfc, !PT ;  /* 0x0000001603857812 */ /* 0x000fe200078efcff */
[----:B------:R-:W-:Y:S01]  /*3100*/  IMAD R103, R129, R104, RZ ;  /* 0x0000006881677224 */ /* 0x000fe200078e02ff */
[----:B------:R-:W-:Y:S02]  /*3110*/  ISETP.LT.AND P3, PT, R135, R24, P0 ;  /* 0x000000188700720c */ /* 0x000fe40000761270 */
[----:B------:R-:W-:Y:S02]  /*3120*/  LEA.HI R131, R68, 0x1e, RZ, 0x1a ;  /* 0x0000001e44837811 */ /* 0x000fe400078fd0ff */
[----:B------:R-:W-:-:S02]  /*3130*/  LEA R96, P6, R97, R102, 0x1 ;  /* 0x0000006661607211 */ /* 0x000fc400078c08ff */
[----:B------:R-:W-:Y:S02]  /*3140*/  LEA.HI.X.SX32 R13, R101, R20, 0x1, P4 ;  /* 0x00000014650d7211 */ /* 0x000fe400020f0eff */
[----:B------:R-:W-:Y:S02]  /*3150*/  ISETP.LT.AND P4, PT, R133, R24, P0 ;  /* 0x000000188500720c */ /* 0x000fe40000781270 */
[----:B------:R-:W-:Y:S01]  /*3160*/  LEA R98, P5, R99, R102, 0x1 ;  /* 0x0000006663627211 */ /* 0x000fe200078a08ff */
[----:B------:R-:W-:Y:S01]  /*3170*/  IMAD R107, R131, R104, RZ ;  /* 0x00000068836b7224 */ /* 0x000fe200078e02ff */
[----:B------:R-:W-:Y:S02]  /*3180*/  LOP3.LUT R137, R3, 0x6, RZ, 0xfc, !PT ;  /* 0x0000000603897812 */ /* 0x000fe400078efcff */
[----:B------:R-:W-:Y:S02]  /*3190*/  LEA.HI.X.SX32 R97, R97, R20, 0x1, P6 ;  /* 0x0000001461617211 */ /* 0x000fe400030f0eff */
[----:B------:R-:W-:-:S02]  /*31a0*/  LEA R100, P6, R103, R102, 0x1 ;  /* 0x0000006667647211 */ /* 0x000fc400078c08ff */
[----:B------:R-:W-:Y:S02]  /*31b0*/  PRMT R156, RZ, 0x7610, R156 ;  /* 0x00007610ff9c7816 */ /* 0x000fe4000000009c */
[----:B------:R-:W-:Y:S02]  /*31c0*/  LEA.HI.X.SX32 R99, R99, R20, 0x1, P5 ;  /* 0x0000001463637211 */ /* 0x000fe400028f0eff */
[----:B------:R-:W-:Y:S02]  /*31d0*/  ISETP.LT.AND P5, PT, R137, R24, P0 ;  /* 0x000000188900720c */ /* 0x000fe400007a1270 */
[----:B------:R-:W-:Y:S01]  /*31e0*/  LEA.HI.X.SX32 R101, R103, R20, 0x1, P6 ;  /* 0x0000001467657211 */ /* 0x000fe200030f0eff */
[----:B------:R-:W5:Y:S01]  /*31f0*/  @P3 LDG.E.U16 R156, desc[UR26][R96.64] ;  /* 0x0000001a609c3981 */ /* 0x000f62000c1e1500 */
[----:B------:R-:W-:Y:S02]  /*3200*/  PRMT R18, RZ, 0x7610, R18 ;  /* 0x00007610ff127816 */ /* 0x000fe40000000012 */
[----:B------:R-:W-:-:S02]  /*3210*/  LEA R102, P6, R107, R102, 0x1 ;  /* 0x000000666b667211 */ /* 0x000fc400078c08ff */
[----:B------:R-:W-:Y:S02]  /*3220*/  ISETP.LT.AND P3, PT, R129, R24, P0 ;  /* 0x000000188100720c */ /* 0x000fe40000761270 */
[----:B------:R-:W-:Y:S01]  /*3230*/  LEA.HI.X.SX32 R103, R107, R20, 0x1, P6 ;  /* 0x000000146b677211 */ /* 0x000fe200030f0eff */
[----:B------:R0:W5:Y:S01]  /*3240*/  @P4 LDG.E.U16 R18, desc[UR26][R12.64] ;  /* 0x0000001a0c124981 */ /* 0x000162000c1e1500 */
[----:B------:R-:W-:Y:S02]  /*3250*/  PRMT R20, RZ, 0x7610, R20 ;  /* 0x00007610ff147816 */ /* 0x000fe40000000014 */
[-C--:B------:R-:W-:Y:S02]  /*3260*/  ISETP.LT.AND P4, PT, R131, R24.reuse, P0 ;  /* 0x000000188300720c */ /* 0x080fe40000781270 */
[----:B------:R-:W-:Y:S02]  /*3270*/  ISETP.LT.AND P0, PT, R110, R24, P0 ;  /* 0x000000186e00720c */ /* 0x000fe40000701270 */
[----:B------:R-:W5:Y:S01]  /*3280*/  @P5 LDG.E.U16 R20, desc[UR26][R98.64] ;  /* 0x0000001a62145981 */ /* 0x000f62000c1e1500 */
[----:B------:R-:W-:-:S02]  /*3290*/  PRMT R138, RZ, 0x7610, R138 ;  /* 0x00007610ff8a7816 */ /* 0x000fc4000000008a */
[----:B------:R-:W-:Y:S02]  /*32a0*/  PRMT R140, RZ, 0x7610, R140 ;  /* 0x00007610ff8c7816 */ /* 0x000fe4000000008c */
[----:B------:R-:W-:Y:S02]  /*32b0*/  PRMT R142, RZ, 0x7610, R142 ;  /* 0x00007610ff8e7816 */ /* 0x000fe4000000008e */
[----:B------:R-:W-:Y:S01]  /*32c0*/  PRMT R144, RZ, 0x7610, R144 ;  /* 0x00007610ff907816 */ /* 0x000fe20000000090 */
[----:B------:R-:W5:Y:S01]  /*32d0*/  @P3 LDG.E.U16 R138, desc[UR26][R100.64] ;  /* 0x0000001a648a3981 */ /* 0x000f62000c1e1500 */
[----:B------:R-:W-:Y:S02]  /*32e0*/  PRMT R146, RZ, 0x7610, R146 ;  /* 0x00007610ff927816 */ /* 0x000fe40000000092 */
[----:B------:R-:W-:Y:S01]  /*32f0*/  PRMT R148, RZ, 0x7610, R148 ;  /* 0x00007610ff947816 */ /* 0x000fe20000000094 */
[----:B------:R-:W5:Y:S01]  /*3300*/  @P4 LDG.E.U16 R140, desc[UR26][R102.64] ;  /* 0x0000001a668c4981 */ /* 0x000f62000c1e1500 */
[----:B------:R-:W-:-:S02]  /*3310*/  PRMT R150, RZ, 0x7610, R150 ;  /* 0x00007610ff967816 */ /* 0x000fc40000000096 */
[----:B------:R-:W-:Y:S01]  /*3320*/  PRMT R152, RZ, 0x7610, R152 ;  /* 0x00007610ff987816 */ /* 0x000fe20000000098 */
[----:B------:R-:W5:Y:S01]  /*3330*/  @P0 LDG.E.U16 R142, desc[UR26][R26.64] ;  /* 0x0000001a1a8e0981 */ /* 0x000f62000c1e1500 */
        /* <DEDUP_REMOVED lines=38> */
[----:B------:R-:W5:Y:S04]  /*35a0*/  @P0 LDG.E.U16 R124, desc[UR26][R80.64] ;  /* 0x0000001a507c0981 */ /* 0x000f68000c1e1500 */
        /* <DEDUP_REMOVED lines=17> */
[----:B------:R-:W5:Y:S01]  /*36c0*/  @P0 LDG.E.U16 R132, desc[UR26][R90.64] ;  /* 0x0000001a5a840981 */ /* 0x000f62000c1e1500 */
[----:B0-----:R-:W-:Y:S01]  /*36d0*/  SHF.R.S32.HI R12, RZ, 0x6, R68 ;  /* 0x00000006ff0c7819 */ /* 0x001fe20000011444 */
[----:B------:R-:W-:-:S04]  /*36e0*/  @!UP0 UIADD3 UR4, UPT, UPT, -UR4, 0x100000, URZ ;  /* 0x0010000004048890 */ /* 0x000fc8000fffe1ff */
[----:B------:R-:W-:Y:S02]  /*36f0*/  @!UP0 USHF.L.U32 UR5, UR4, 0xb, URZ ;  /* 0x0000000b04058899 */ /* 0x000fe400080006ff */
[----:B------:R-:W-:Y:S01]  /*3700*/  @!UP0 USHF.L.U32 UR4, UR4, 0x1, URZ ;  /* 0x0000000104048899 */ /* 0x000fe200080006ff */
[----:B------:R-:W-:Y:S01]  /*3710*/  SGXT R12, R12, 0x1 ;  /* 0x000000010c0c781a */ /* 0x000fe20000000200 */
[----:B------:R-:W-:-:S03]  /*3720*/  IMAD.SHL.U32 R107, R68, 0x2, RZ ;  /* 0x00000002446b7824 */ /* 0x000fc600078e00ff */
[----:B------:R-:W-:Y:S01]  /*3730*/  LOP3.LUT R12, R12, 0x90, RZ, 0xc0, !PT ;  /* 0x000000900c0c7812 */ /* 0x000fe200078ec0ff */
[----:B------:R-:W-:Y:S01]  /*3740*/  VOTEU.ALL UP0, P2 ;  /* 0x0000000000ff7886 */ /* 0x000fe20001000000 */
[----:B------:R-:W-:Y:S02]  /*3750*/  ISETP.NE.U32.AND P0, PT, R6, RZ, PT ;  /* 0x000000ff0600720c */ /* 0x000fe40003f05070 */
[----:B------:R-:W-:Y:S02]  /*3760*/  LOP3.LUT R107, R12, 0x7e, R107, 0x78, !PT ;  /* 0x0000007e0c6b7812 */ /* 0x000fe400078e786b */
[----:B------:R-:W-:Y:S01]  /*3770*/  SHF.R.S32.HI R6, RZ, 0x1f, R25 ;  /* 0x0000001fff067819 */ /* 0x000fe20000011419 */
[----:B------:R0:W0:Y:S01]  /*3780*/  @!UP0 SYNCS.EXCH.64 URZ, [UR13+0x6008], UR4 ;  /* 0x006008040dff85b2 */ /* 0x0000220008000100 */
[C---:B------:R-:W-:Y:S01]  /*3790*/  LOP3.LUT R106, R107.reuse, 0x20, RZ, 0x3c, !PT ;  /* 0x000000206b6a7812 */ /* 0x040fe200078e3cff */
[----:B---3--:R3:W-:Y:S01]  /*37a0*/  STS.U16 [R107+UR13+0x4400], R14 ;  /* 0x0044000e6b007988 */ /* 0x0087e2000800040d */
[----:B------:R-:W-:-:S02]  /*37b0*/  LOP3.LUT R69, R107, 0x40, RZ, 0x3c, !PT ;  /* 0x000000406b457812 */ /* 0x000fc400078e3cff */
[----:B------:R-:W-:Y:S02]  /*37c0*/  SHF.L.U64.HI R13, R25, 0x1, R6 ;  /* 0x00000001190d7819 */ /* 0x000fe40000010206 */
[----:B------:R-:W-:Y:S01]  /*37d0*/  SHF.R.S32.HI R6, RZ, 0x1f, R17 ;  /* 0x0000001fff067819 */ /* 0x000fe20000011411 */
[----:B------:R1:W-:Y:S01]  /*37e0*/  STS.U16 [R107+UR13+0x4800], R22 ;  /* 0x004800166b007988 */ /* 0x0003e2000800040d */
[----:B---3--:R-:W-:-:S03]  /*37f0*/  LEA R14, P3, R17, R16, 0x1 ;  /* 0x00000010110e7211 */ /* 0x008fc600078608ff */
[----:B--2---:R2:W-:Y:S01]  /*3800*/  STS.U16 [R107+UR13+0x4c00], R134 ;  /* 0x004c00866b007988 */ /* 0x0045e2000800040d */
[----:B------:R-:W-:Y:S02]  /*3810*/  LEA.HI.X R6, R17, R13, R6, 0x1, P3 ;  /* 0x0000000d11067211 */ /* 0x000fe400018f0c06 */
[----:B-1----:R-:W-:Y:S02]  /*3820*/  SHF.R.S32.HI R22, RZ, 0x1f, R5 ;  /* 0x0000001fff167819 */ /* 0x002fe40000011405 */
[----:B------:R-:W-:Y:S02]  /*3830*/  LEA R12, P3, R11, R16, 0x1 ;  /* 0x000000100b0c7211 */ /* 0x000fe400078608ff */
[----:B--2---:R-:W-:Y:S02]  /*3840*/  SHF.R.S32.HI R134, RZ, 0x1f, R9 ;  /* 0x0000001fff867819 */ /* 0x004fe40000011409 */
[----:B------:R-:W-:Y:S01]  /*3850*/  LOP3.LUT R25, R107, 0x60, RZ, 0x3c, !PT ;  /* 0x000000606b197812 */ /* 0x000fe200078e3cff */
[----:B------:R-:W-:Y:S01]  /*3860*/  IMAD R17, R115, R104, RZ ;  /* 0x0000006873117224 */ /* 0x000fe200078e02ff */
[----:B----4-:R-:W-:Y:S04]  /*3870*/  STS.U16 [R107+UR13+0x4000], R158 ;  /* 0x0040009e6b007988 */ /* 0x010fe8000800040d */
[----:B------:R-:W-:Y:S04]  /*3880*/  STS.U16 [R106+UR13+0x4d00], R19 ;  /* 0x004d00136a007988 */ /* 0x000fe8000800040d */
[----:B------:R-:W-:Y:S04]  /*3890*/  STS.U16 [R106+UR13+0x4500], R21 ;  /* 0x004500156a007988 */ /* 0x000fe8000800040d */
[----:B-----5:R-:W-:Y:S04]  /*38a0*/  STS.U16 [R106+UR13+0x4900], R23 ;  /* 0x004900176a007988 */ /* 0x020fe8000800040d */
[----:B------:R-:W-:Y:S04]  /*38b0*/  STS.U16 [R106+UR13+0x4100], R136 ;  /* 0x004100886a007988 */ /* 0x000fe8000800040d */
[----:B------:R1:W-:Y:S04]  /*38c0*/  STS.U16 [R69+UR13+0x4600], R8 ;  /* 0x0046000845007988 */ /* 0x0003e8000800040d */
[----:B------:R2:W-:Y:S01]  /*38d0*/  STS.U16 [R69+UR13+0x4a00], R10 ;  /* 0x004a000a45007988 */ /* 0x0005e2000800040d */
[----:B-1----:R-:W-:-:S03]  /*38e0*/  SHF.R.S32.HI R8, RZ, 0x1f, R11 ;  /* 0x0000001fff087819 */ /* 0x002fc6000001140b */
[----:B------:R1:W-:Y:S01]  /*38f0*/  STS.U16 [R69+UR13+0x4e00], R4 ;  /* 0x004e000445007988 */ /* 0x0003e2000800040d */
[----:B--2---:R-:W-:-:S04]  /*3900*/  LEA R10, P4, R5, R16, 0x1 ;  /* 0x00000010050a7211 */ /* 0x004fc800078808ff */
[-C--:B------:R-:W-:Y:S02]  /*3910*/  LEA.HI.X R5, R5, R13.reuse, R22, 0x1, P4 ;  /* 0x0000000d05057211 */ /* 0x080fe400020f0c16 */
[----:B------:R-:W-:Y:S02]  /*3920*/  SHF.R.S32.HI R22, RZ, 0x1f, R7 ;  /* 0x0000001fff167819 */ /* 0x000fe40000011407 */
[----:B-1----:R-:W-:Y:S02]  /*3930*/  LEA.HI.X R4, R11, R13, R8, 0x1, P3 ;  /* 0x0000000d0b047211 */ /* 0x002fe400018f0c08 */
[----:B------:R-:W-:-:S04]  /*3940*/  LEA R8, P3, R7, R16, 0x1 ;  /* 0x0000001007087211 */ /* 0x000fc800078608ff */
[-C--:B------:R-:W-:Y:S02]  /*3950*/  LEA.HI.X R7, R7, R13.reuse, R22, 0x1, P3 ;  /* 0x0000000d07077211 */ /* 0x080fe400018f0c16 */
[CC--:B------:R-:W-:Y:S02]  /*3960*/  LEA R11, P3, R9.reuse, R16.reuse, 0x1 ;  /* 0x00000010090b7211 */ /* 0x0c0fe400078608ff */
[----:B------:R-:W-:Y:S02]  /*3970*/  SHF.R.S32.HI R136, RZ, 0x1f, R15 ;  /* 0x0000001fff887819 */ /* 0x000fe4000001140f */
[-C--:B------:R-:W-:Y:S02]  /*3980*/  LEA.HI.X R134, R9, R13.reuse, R134, 0x1, P3 ;  /* 0x0000000d09867211 */ /* 0x080fe400018f0c86 */
[C---:B------:R-:W-:Y:S01]  /*3990*/  LEA R9, P3, R15.reuse, R16, 0x1 ;  /* 0x000000100f097211 */ /* 0x040fe200078608ff */
[----:B------:R1:W-:Y:S03]  /*39a0*/  STS.U16 [R69+UR13+0x4200], R156 ;  /* 0x0042009c45007988 */ /* 0x0003e6000800040d */
[----:B------:R-:W-:Y:S01]  /*39b0*/  LEA.HI.X R136, R15, R13, R136, 0x1, P3 ;  /* 0x0000000d0f887211 */ /* 0x000fe200018f0c88 */
[-C--:B------:R-:W-:Y:S01]  /*39c0*/  IMAD R15, R133, R104.reuse, RZ ;  /* 0x00000068850f7224 */ /* 0x080fe200078e02ff */
[----:B------:R2:W-:Y:S01]  /*39d0*/  STS.U16 [R25+UR13+0x4b00], R18 ;  /* 0x004b001219007988 */ /* 0x0005e2000800040d */
[----:B-1----:R-:W-:-:S02]  /*39e0*/  IMAD R156, R113, R104, RZ ;  /* 0x00000068719c7224 */ /* 0x002fc400078e02ff */
[C---:B------:R-:W-:Y:S02]  /*39f0*/  IMAD.SHL.U32 R23, R15.reuse, 0x2, RZ ;  /* 0x000000020f177824 */ /* 0x040fe400078e00ff */
[C---:B------:R-:W-:Y:S02]  /*3a00*/  IMAD.SHL.U32 R21, R156.reuse, 0x2, RZ ;  /* 0x000000029c157824 */ /* 0x040fe400078e00ff */
[----:B--2---:R-:W-:Y:S01]  /*3a10*/  IMAD.HI R18, R15, 0x2, RZ ;  /* 0x000000020f127827 */ /* 0x004fe200078e02ff */
[----:B------:R1:W-:Y:S03]  /*3a20*/  STS.U16 [R25+UR13+0x4300], R20 ;  /* 0x0043001419007988 */ /* 0x0003e6000800040d */
[----:B------:R-:W-:Y:S01]  /*3a30*/  IMAD R15, R125, R104, RZ ;  /* 0x000000687d0f7224 */ /* 0x000fe200078e02ff */
[----:B------:R-:W-:Y:S01]  /*3a40*/  IADD3 R22, P5, P6, R23, UR8, R16 ;  /* 0x0000000817167c10 */ /* 0x000fe2000febe010 */
[----:B------:R-:W-:-:S04]  /*3a50*/  IMAD.HI R156, R156, 0x2, RZ ;  /* 0x000000029c9c7827 */ /* 0x000fc800078e02ff */
[----:B------:R-:W-:Y:S01]  /*3a60*/  IMAD.SHL.U32 R19, R17, 0x2, RZ ;  /* 0x0000000211137824 */ /* 0x000fe200078e00ff */
[--C-:B-1----:R-:W-:Y:S01]  /*3a70*/  IADD3 R20, P3, P4, R21, UR8, R16.reuse ;  /* 0x0000000815147c10 */ /* 0x102fe2000fc7e010 */
[----:B------:R-:W-:Y:S01]  /*3a80*/  IMAD.SHL.U32 R158, R15, 0x2, RZ ;  /* 0x000000020f9e7824 */ /* 0x000fe200078e00ff */
[--C-:B------:R-:W-:Y:S02]  /*3a90*/  IADD3.X R23, PT, PT, R18, UR9, R13.reuse, P5, P6 ;  /* 0x0000000912177c10 */ /* 0x100fe4000afec40d */
[--C-:B------:R-:W-:Y:S02]  /*3aa0*/  IADD3 R18, P5, P6, R19, UR8, R16.reuse ;  /* 0x0000000813127c10 */ /* 0x100fe4000febe010 */
[--C-:B------:R-:W-:Y:S02]  /*3ab0*/  IADD3.X R21, PT, PT, R156, UR9, R13.reuse, P3, P4 ;  /* 0x000000099c157c10 */ /* 0x100fe40009fe840d */
[----:B------:R-:W-:Y:S01]  /*3ac0*/  IADD3 R16, P3, P4, R158, UR8, R16 ;  /* 0x000000089e107c10 */ /* 0x000fe2000fc7e010 */
[----:B------:R-:W-:Y:S01]  /*3ad0*/  IMAD.HI R158, R15, 0x2, RZ ;  /* 0x000000020f9e7827 */ /* 0x000fe200078e02ff */
[----:B------:R-:W-:Y:S03]  /*3ae0*/  STS.U16 [R25+UR13+0x4700], R138 ;  /* 0x0047008a19007988 */ /* 0x000fe6000800040d */
[----:B------:R-:W-:Y:S01]  /*3af0*/  IMAD.HI R156, R17, 0x2, RZ ;  /* 0x00000002119c7827 */ /* 0x000fe200078e02ff */
[----:B------:R-:W-:Y:S01]  /*3b00*/  STS.U16 [R25+UR13+0x4f00], R140 ;  /* 0x004f008c19007988 */ /* 0x000fe2000800040d */
[----:B------:R-:W-:-:S03]  /*3b10*/  IADD3.X R17, PT, PT, R158, UR9, R13, P3, P4 ;  /* 0x000000099e117c10 */ /* 0x000fc60009fe840d */
[----:B------:R-:W-:Y:S04]  /*3b20*/  STS.U16 [R107+UR13], R142 ;  /* 0x0000008e6b007988 */ /* 0x000fe8000800040d */
[----:B------:R-:W-:Y:S04]  /*3b30*/  STS.U16 [R107+UR13+0x200], R144 ;  /* 0x000200906b007988 */ /* 0x000fe8000800040d */
[----:B------:R-:W-:Y:S04]  /*3b40*/  STS.U16 [R107+UR13+0x400], R146 ;  /* 0x000400926b007988 */ /* 0x000fe8000800040d */
[----:B------:R-:W-:Y:S04]  /*3b50*/  STS.U16 [R107+UR13+0x600], R148 ;  /* 0x000600946b007988 */ /* 0x000fe8000800040d */
[----:B------:R-:W-:Y:S04]  /*3b60*/  STS.U16 [R107+UR13+0x800], R150 ;  /* 0x000800966b007988 */ /* 0x000fe8000800040d */
[----:B------:R-:W-:Y:S04]  /*3b70*/  STS.U16 [R107+UR13+0xa00], R152 ;  /* 0x000a00986b007988 */ /* 0x000fe8000800040d */
[----:B------:R-:W-:Y:S04]  /*3b80*/  STS.U16 [R107+UR13+0xc00], R154 ;  /* 0x000c009a6b007988 */ /* 0x000fe8000800040d */
[----:B------:R1:W-:Y:S04]  /*3b90*/  STS.U16 [R107+UR13+0xe00], R112 ;  /* 0x000e00706b007988 */ /* 0x0003e8000800040d */
[----:B------:R-:W-:Y:S04]  /*3ba0*/  STS.U16 [R107+UR13+0x1000], R114 ;  /* 0x001000726b007988 */ /* 0x000fe8000800040d */
[----:B------:R-:W-:Y:S04]  /*3bb0*/  STS.U16 [R107+UR13+0x1200], R116 ;  /* 0x001200746b007988 */ /* 0x000fe8000800040d */
[----:B------:R-:W-:Y:S04]  /*3bc0*/  STS.U16 [R107+UR13+0x1400], R118 ;  /* 0x001400766b007988 */ /* 0x000fe8000800040d */
[----:B------:R-:W-:Y:S04]  /*3bd0*/  STS.U16 [R107+UR13+0x1600], R120 ;  /* 0x001600786b007988 */ /* 0x000fe8000800040d */
[----:B------:R-:W-:Y:S04]  /*3be0*/  STS.U16 [R107+UR13+0x1800], R122 ;  /* 0x0018007a6b007988 */ /* 0x000fe8000800040d */
[----:B------:R-:W-:Y:S04]  /*3bf0*/  STS.U16 [R107+UR13+0x1a00], R124 ;  /* 0x001a007c6b007988 */ /* 0x000fe8000800040d */
[----:B------:R-:W-:Y:S04]  /*3c00*/  STS.U16 [R107+UR13+0x1c00], R126 ;  /* 0x001c007e6b007988 */ /* 0x000fe8000800040d */
[----:B------:R-:W-:Y:S01]  /*3c10*/  STS.U16 [R107+UR13+0x1e00], R128 ;  /* 0x001e00806b007988 */ /* 0x000fe2000800040d */
[----:B------:R-:W-:-:S03]  /*3c20*/  IADD3 R12, P3, PT, R12, UR8, RZ ;  /* 0x000000080c0c7c10 */ /* 0x000fc6000ff7e0ff */
[----:B------:R2:W-:Y:S04]  /*3c30*/  STS.U16 [R106+UR13+0x100], R139 ;  /* 0x0001008b6a007988 */ /* 0x0005e8000800040d */
        /* <DEDUP_REMOVED lines=14> */
[----:B------:R3:W-:Y:S01]  /*3d20*/  STS.U16 [R106+UR13+0x1f00], R132 ;  /* 0x001f00846a007988 */ /* 0x0007e2000800040d */
[----:B------:R-:W-:Y:S01]  /*3d30*/  IADD3.X R19, PT, PT, R156, UR9, R13, P5, P6 ;  /* 0x000000099c137c10 */ /* 0x000fe2000afec40d */
[----:B0-----:R0:W-:Y:S06]  /*3d40*/  MEMBAR.ALL.CTA ;  /* 0x0000000000007992 */ /* 0x0011ec0000008000 */
[----:B0-----:R-:W0:Y:S01]  /*3d50*/  FENCE.VIEW.ASYNC.S ;  /* 0x00000000000073c6 */ /* 0x001e220000000000 */
[----:B------:R-:W-:-:S02]  /*3d60*/  IADD3 R14, P6, PT, R14, UR8, RZ ;  /* 0x000000080e0e7c10 */ /* 0x000fc4000ffde0ff */
[----:B-1----:R-:W-:Y:S02]  /*3d70*/  SHF.R.S32.HI R112, RZ, 0x1f, R108 ;  /* 0x0000001fff707819 */ /* 0x002fe4000001146c */
[----:B------:R-:W-:Y:S02]  /*3d80*/  IADD3 R10, P4, PT, R10, UR8, RZ ;  /* 0x000000080a0a7c10 */ /* 0x000fe4000ff9e0ff */
[----:B------:R-:W-:Y:S01]  /*3d90*/  IADD3.X R13, PT, PT, R4, UR9, RZ, P3, !PT ;  /* 0x00000009040d7c10 */ /* 0x000fe20009ffe4ff */
[----:B0-----:R-:W-:Y:S01]  /*3da0*/  BAR.SYNC.DEFER_BLOCKING 0x0 ;  /* 0x0000000000007b1d */ /* 0x001fe20000010000 */
[----:B------:R-:W-:Y:S02]  /*3db0*/  IADD3 R4, P3, PT, R9, UR8, RZ ;  /* 0x0000000809047c10 */ /* 0x000fe4000ff7e0ff */
[----:B------:R-:W-:Y:S02]  /*3dc0*/  IADD3.X R15, PT, PT, R6, UR9, RZ, P6, !PT ;  /* 0x00000009060f7c10 */ /* 0x000fe4000b7fe4ff */
[----:B------:R-:W-:-:S02]  /*3dd0*/  IADD3 R6, P6, PT, R11, UR8, RZ ;  /* 0x000000080b067c10 */ /* 0x000fc4000ffde0ff */
[----:B------:R-:W-:Y:S02]  /*3de0*/  LEA.HI R112, R112, R108, RZ, 0x5 ;  /* 0x0000006c70707211 */ /* 0x000fe400078f28ff */
[----:B------:R-:W-:Y:S02]  /*3df0*/  IADD3.X R11, PT, PT, R5, UR9, RZ, P4, !PT ;  /* 0x00000009050b7c10 */ /* 0x000fe4000a7fe4ff */
[----:B------:R-:W-:Y:S02]  /*3e00*/  IADD3.X R5, PT, PT, R136, UR9, RZ, P3, !PT ;  /* 0x0000000988057c10 */ /* 0x000fe40009ffe4ff */
[----:B------:R-:W-:Y:S02]  /*3e10*/  ISETP.LT.OR P3, PT, R108, 0x20, P0 ;  /* 0x000000206c00780c */ /* 0x000fe40000761670 */
[----:B------:R-:W-:Y:S02]  /*3e20*/  SHF.R.S32.HI R112, RZ, 0x5, R112 ;  /* 0x00000005ff707819 */ /* 0x000fe40000011470 */
[----:B------:R-:W-:-:S02]  /*3e30*/  IADD3 R8, P5, PT, R8, UR8, RZ ;  /* 0x0000000808087c10 */ /* 0x000fc4000ffbe0ff */
[----:B------:R-:W-:Y:S01]  /*3e40*/  VIMNMX R112, PT, PT, R112, 0x1, !PT ;  /* 0x0000000170707848 */ /* 0x000fe20007fe0100 */
[----:B--2---:R-:W-:Y:S01]  /*3e50*/  IMAD.SHL.U32 R139, R104, 0x20, RZ ;  /* 0x00000020688b7824 */ /* 0x004fe200078e00ff */
[----:B------:R-:W-:Y:S01]  /*3e60*/  IADD3.X R9, PT, PT, R7, UR9, RZ, P5, !PT ;  /* 0x0000000907097c10 */ /* 0x000fe2000affe4ff */
[----:B------:R-:W-:Y:S02]  /*3e70*/  UMOV UR6, URZ ;  /* 0x000000ff00067c82 */ /* 0x000fe40008000000 */
[----:B------:R-:W-:Y:S01]  /*3e80*/  VIADD R104, R112, 0xffffffff ;  /* 0xffffffff70687836 */ /* 0x000fe20000000000 */
[----:B------:R-:W-:Y:S01]  /*3e90*/  IADD3.X R7, PT, PT, R134, UR9, RZ, P6, !PT ;  /* 0x0000000986077c10 */ /* 0x000fe2000b7fe4ff */
[----:B------:R-:W-:-:S03]  /*3ea0*/  IMAD.SHL.U32 R105, R105, 0x20, RZ ;  /* 0x0000002069697824 */ /* 0x000fc600078e00ff */
[----:B------:R-:W-:Y:S01]  /*3eb0*/  ISETP.NE.U32.AND P4, PT, R104, RZ, PT ;  /* 0x000000ff6800720c */ /* 0x000fe20003f85070 */
[----:B---3--:R-:W-:-:S12]  /*3ec0*/  @P3 BRA `(.L_x_6) ;  /* 0x0000000000683947 */ /* 0x008fd80003800000 */
[----:B------:R-:W-:Y:S02]  /*3ed0*/  UIADD3 UR4, UPT, UPT, UR13, 0x4000, URZ ;  /* 0x000040000d047890 */ /* 0x000fe4000fffe0ff */
[----:B------:R-:W-:Y:S02]  /*3ee0*/  USHF.R.U32.HI UR10, URZ, 0x4, UR13 ;  /* 0x00000004ff0a7899 */ /* 0x000fe4000801160d */
[----:B------:R-:W-:Y:S02]  /*3ef0*/  USHF.R.U32.HI UR4, URZ, 0x4, UR4 ;  /* 0x00000004ff047899 */ /* 0x000fe40008011604 */
[----:B------:R-:W-:Y:S02]  /*3f00*/  USGXT.U32 UR10, UR10, 0xe ;  /* 0x0000000e0a0a789a */ /* 0x000fe40008000000 */
[----:B------:R-:W-:Y:S01]  /*3f10*/  USGXT.U32 UR8, UR4, 0xe ;  /* 0x0000000e0408789a */ /* 0x000fe20008000000 */
[----:B------:R-:W-:Y:S01]  /*3f20*/  UMOV UR16, 0x80 ;  /* 0x0000008000107882 */ /* 0x000fe20000000000 */
[----:B------:R-:W-:Y:S01]  /*3f30*/  UMOV UR17, 0x40004040 ;  /* 0x4000404000117882 */ /* 0x000fe20000000000 */
[----:B------:R-:W-:Y:S01]  /*3f40*/  UMOV UR18, 0xfffffffe ;  /* 0xfffffffe00127882 */ /* 0x000fe20000000000 */
[----:B------:R-:W-:Y:S01]  /*3f50*/  UMOV UR19, 0x7fffbfdf ;  /* 0x7fffbfdf00137882 */ /* 0x000fe20000000000 */
[----:B------:R-:W-:Y:S01]  /*3f60*/  UMOV UR11, URZ ;  /* 0x000000ff000b7c82 */ /* 0x000fe20008000000 */
[----:B------:R-:W-:Y:S01]  /*3f70*/  UMOV UR9, URZ ;  /* 0x000000ff00097c82 */ /* 0x000fe20008000000 */
[----:B------:R-:W-:-:S02]  /*3f80*/  UIADD3.64 UR18, UPT, UPT, UR10, -UR18, URZ ;  /* 0x800000120a127297 */ /* 0x000fc4000fffe0ff */
[----:B------:R-:W-:Y:S01]  /*3f90*/  UIADD3.64 UR16, UPT, UPT, UR8, UR16, URZ ;  /* 0x0000001008107297 */ /* 0x000fe2000fffe0ff */
[----:B------:R-:W-:Y:S01]  /*3fa0*/  UMOV UR20, 0x0 ;  /* 0x0000000000147882 */ /* 0x000fe20000000000 */
[----:B------:R-:W-:Y:S01]  /*3fb0*/  UMOV UR21, 0x4208010 ;  /* 0x0420801000157882 */ /* 0x000fe20000000000 */
[----:B------:R-:W-:Y:S01]  /*3fc0*/  UMOV UR4, UR15 ;  /* 0x0000000f00047c82 */ /* 0x000fe20008000000 */
[----:B------:R-:W-:Y:S01]  /*3fd0*/  UMOV UR5, URZ ;  /* 0x000000ff00057c82 */ /* 0x000fe20008000000 */
[----:B------:R-:W-:Y:S01]  /*3fe0*/  UMOV UR11, 0x80004020 ;  /* 0x80004020000b7882 */ /* 0x000fe20000000000 */
[----:B------:R-:W-:Y:S01]  /*3ff0*/  UMOV UR9, 0x40004040 ;  /* 0x4000404000097882 */ /* 0x000fe20000000000 */
[----:B------:R-:W-:Y:S01]  /*4000*/  UMOV UR22, 0x0 ;  /* 0x0000000000167882 */ /* 0x000fe20000000000 */
[----:B------:R-:W-:Y:S01]  /*4010*/  UMOV UR23, 0x4208010 ;  /* 0x0420801000177882 */ /* 0x000fe20000000000 */
[----:B------:R-:W-:Y:S01]  /*4020*/  UMOV UR4, UR4 ;  /* 0x0000000400047c82 */ /* 0x000fe20008000000 */
[----:B------:R0:W-:Y:S01]  /*4030*/  UTCHMMA gdesc[UR8], gdesc[UR10], tmem[UR12], tmem[UR20], idesc[UR21], !UPT ;  /* 0x00ff140a080075ea */ /* 0x0001e2000f80000c */
[----:B------:R0:W-:Y:S01]  /*4040*/  UTCHMMA gdesc[UR16], gdesc[UR18], tmem[UR12], tmem[UR22], idesc[UR23], UPT ;  /* 0x00ff1612100075ea */ /* 0x0001e2000b80000c */
[----:B------:R0:W-:Y:S01]  /*4050*/  UTCBAR [UR4], URZ ;  /* 0x000000ff040073e9 */ /* 0x0001e200080000ff */
[----:B------:R-:W-:Y:S01]  /*4060*/  NOP ;  /* 0x0000000000007918 */ /* 0x000fe20000000000 */
.L_x_6:
[----:B------:R-:W-:Y:S05]  /*4070*/  @!P4 BRA `(.L_x_7) ;  /* 0x00000010001cc947 */ /* 0x000fea0003800000 */
[----:B0-----:R-:W-:Y:S01]  /*4080*/  UIADD3 UR4, UPT, UPT, UR13, 0x5000, URZ ;  /* 0x000050000d047890 */ /* 0x001fe2000fffe0ff */
[----:B------:R-:W-:Y:S01]  /*4090*/  VIADD R24, R24, 0xffffffe0 ;  /* 0xffffffe018187836 */ /* 0x000fe20000000000 */
        /* <DEDUP_REMOVED lines=11> */
[----:B------:R-:W-:-:S02]  /*4150*/  UIADD3.64 UR16, UPT, UPT, UR8, UR16, URZ ;  /* 0x0000001008107297 */ /* 0x000fc4000fffe0ff */
[----:B------:R-:W-:Y:S01]  /*4160*/  UIADD3.64 UR18, UPT, UPT, UR10, -UR18, URZ ;  /* 0x800000120a127297 */ /* 0x000fe2000fffe0ff */
[----:B------:R-:W-:Y:S01]  /*4170*/  UMOV UR5, 0x1 ;  /* 0x0000000100057882 */ /* 0x000fe20000000000 */
[----:B------:R-:W-:-:S10]  /*4180*/  UMOV UR4, URZ ;  /* 0x000000ff00047c82 */ /* 0x000fd40008000000 */
.L_x_10:
[----:B------:R-:W-:Y:S01]  /*4190*/  USHF.L.U32 UR6, UR6, 0x1f, URZ ;  /* 0x0000001f06067899 */ /* 0x000fe200080006ff */
[----:B------:R-:W-:Y:S01]  /*41a0*/  ISETP.GE.AND P3, PT, R3, R24, PT ;  /* 0x000000180300720c */ /* 0x000fe20003f66270 */
[----:B------:R-:W-:-:S04]  /*41b0*/  IMAD.WIDE R20, R139, 0x2, R20 ;  /* 0x000000028b147825 */ /* 0x000fc800078e0214 */
[----:B0-----:R-:W-:-:S04]  /*41c0*/  IMAD.U32 R112, RZ, RZ, UR6 ;  /* 0x00000006ff707e24 */ /* 0x001fc8000f8e00ff */
[----:B------:R-:W0:Y:S02]  /*41d0*/  SYNCS.PHASECHK.TRANS64.TRYWAIT P4, [UR15], R112 ;  /* 0x00000070ff0075a7 */ /* 0x000e24000808110f */
[----:B0-----:R-:W-:Y:S05]  /*41e0*/  @!P4 BRA `(.L_x_8) ;  /* 0x00000030004cc947 */ /* 0x001fea0003800000 */
.L_x_16:
[----:B------:R-:W-:Y:S01]  /*41f0*/  PRMT R118, RZ, 0x7610, R118 ;  /* 0x00007610ff767816 */ /* 0x000fe20000000076 */
[----:B------:R-:W-:Y:S01]  /*4200*/  IMAD.WIDE R92, R139, 0x2, R92 ;  /* 0x000000028b5c7825 */ /* 0x000fe200078e025c */
[-C--:B------:R-:W-:Y:S02]  /*4210*/  ISETP.GE.AND P4, PT, R127, R24.reuse, PT ;  /* 0x000000187f00720c */ /* 0x080fe40003f86270 */
[-C--:B------:R-:W-:Y:S01]  /*4220*/  ISETP.GE.AND P5, PT, R135, R24.reuse, PT ;  /* 0x000000188700720c */ /* 0x080fe20003fa6270 */
[----:B------:R-:W-:Y:S01]  /*4230*/  IMAD.WIDE R94, R139, 0x2, R94 ;  /* 0x000000028b5e7825 */ /* 0x000fe200078e025e */
[-C--:B------:R-:W-:Y:S01]  /*4240*/  ISETP.GE.AND P6, PT, R109, R24.reuse, PT ;  /* 0x000000186d00720c */ /* 0x080fe20003fc6270 */
[----:B------:R-:W2:Y:S01]  /*4250*/  @!P3 LDG.E.U16 R118, desc[UR26][R92.64] ;  /* 0x0000001a5c76b981 */ /* 0x000ea2000c1e1500 */
[----:B------:R-:W-:Y:S01]  /*4260*/  ISETP.GE.AND P3, PT, R117, R24, PT ;  /* 0x000000187500720c */ /* 0x000fe20003f66270 */
[----:B------:R-:W-:Y:S01]  /*4270*/  IMAD.WIDE R12, R139, 0x2, R12 ;  /* 0x000000028b0c7825 */ /* 0x000fe200078e020c */
[----:B------:R-:W-:-:S02]  /*4280*/  PRMT R141, RZ, 0x7610, R141 ;  /* 0x00007610ff8d7816 */ /* 0x000fc4000000008d */
[----:B------:R-:W-:Y:S01]  /*4290*/  PRMT R120, RZ, 0x7610, R120 ;  /* 0x00007610ff787816 */ /* 0x000fe20000000078 */
[C---:B------:R-:W-:Y:S01]  /*42a0*/  IMAD.WIDE R14, R139.reuse, 0x2, R14 ;  /* 0x000000028b0e7825 */ /* 0x040fe200078e020e */
[----:B------:R-:W-:Y:S02]  /*42b0*/  PRMT R124, RZ, 0x7610, R124 ;  /* 0x00007610ff7c7816 */ /* 0x000fe4000000007c */
[----:B------:R-:W-:Y:S01]  /*42c0*/  PRMT R143, RZ, 0x7610, R143 ;  /* 0x00007610ff8f7816 */ /* 0x000fe2000000008f */
[----:B------:R-:W-:Y:S01]  /*42d0*/  IMAD.WIDE R96, R139, 0x2, R96 ;  /* 0x000000028b607825 */ /* 0x000fe200078e0260 */
[----:B------:R-:W3:Y:S01]  /*42e0*/  @!P4 LDG.E.U16 R141, desc[UR26][R94.64] ;  /* 0x0000001a5e8dc981 */ /* 0x000ee2000c1e1500 */
[-C--:B------:R-:W-:Y:S02]  /*42f0*/  ISETP.GE.AND P4, PT, R121, R24.reuse, PT ;  /* 0x000000187900720c */ /* 0x080fe40003f86270 */
[----:B------:R-:W-:Y:S01]  /*4300*/  IMAD.WIDE R10, R139, 0x2, R10 ;  /* 0x000000028b0a7825 */ /* 0x000fe200078e020a */
[----:B------:R-:W4:Y:S01]  /*4310*/  @!P5 LDG.E.U16 R120, desc[UR26][R96.64] ;  /* 0x0000001a6078d981 */ /* 0x000f22000c1e1500 */
[----:B------:R-:W-:-:S03]  /*4320*/  ISETP.GE.AND P5, PT, R111, R24, PT ;  /* 0x000000186f00720c */ /* 0x000fc60003fa6270 */
[----:B------:R-:W5:Y:S01]  /*4330*/  @!P6 LDG.E.U16 R124, desc[UR26][R14.64] ;  /* 0x0000001a0e7ce981 */ /* 0x000f62000c1e1500 */
[----:B------:R-:W-:-:S03]  /*4340*/  ISETP.GE.AND P6, PT, R119, R24, PT ;  /* 0x000000187700720c */ /* 0x000fc60003fc6270 */
[----:B------:R-:W3:Y:S01]  /*4350*/  @!P3 LDG.E.U16 R143, desc[UR26][R12.64] ;  /* 0x0000001a0c8fb981 */ /* 0x000ee2000c1e1500 */
[-C--:B------:R-:W-:Y:S02]  /*4360*/  ISETP.GE.AND P3, PT, R113, R24.reuse, PT ;  /* 0x000000187100720c */ /* 0x080fe40003f66270 */
[----:B------:R-:W-:Y:S01]  /*4370*/  PRMT R126, RZ, 0x7610, R126 ;  /* 0x00007610ff7e7816 */ /* 0x000fe2000000007e */
[C---:B------:R-:W-:Y:S01]  /*4380*/  IMAD.WIDE R6, R139.reuse, 0x2, R6 ;  /* 0x000000028b067825 */ /* 0x040fe200078e0206 */
[----:B------:R-:W-:Y:S02]  /*4390*/  PRMT R128, RZ, 0x7610, R128 ;  /* 0x00007610ff807816 */ /* 0x000fe40000000080 */
[----:B------:R-:W-:Y:S01]  /*43a0*/  PRMT R145, RZ, 0x7610, R145 ;  /* 0x00007610ff917816 */ /* 0x000fe20000000091 */
[----:B------:R-:W-:Y:S01]  /*43b0*/  IMAD.WIDE R8, R139, 0x2, R8 ;  /* 0x000000028b087825 */ /* 0x000fe200078e0208 */
[----:B------:R-:W-:Y:S01]  /*43c0*/  PRMT R132, RZ, 0x7610, R132 ;  /* 0x00007610ff847816 */ /* 0x000fe20000000084 */
[----:B------:R-:W3:Y:S01]  /*43d0*/  @!P4 LDG.E.U16 R126, desc[UR26][R10.64] ;  /* 0x0000001a0a7ec981 */ /* 0x000ee2000c1e1500 */
[----:B------:R-:W-:-:S03]  /*43e0*/  ISETP.GE.AND P4, PT, R115, R24, PT ;  /* 0x000000187300720c */ /* 0x000fc60003f86270 */
[----:B------:R-:W3:Y:S01]  /*43f0*/  @!P5 LDG.E.U16 R128, desc[UR26][R8.64] ;  /* 0x0000001a0880d981 */ /* 0x000ee2000c1e1500 */
[----:B------:R-:W-:-:S03]  /*4400*/  ISETP.GE.AND P5, PT, R123, R24, PT ;  /* 0x000000187b00720c */ /* 0x000fc60003fa6270 */
[----:B------:R-:W4:Y:S01]  /*4410*/  @!P6 LDG.E.U16 R145, desc[UR26][R6.64] ;  /* 0x0000001a0691e981 */ /* 0x000f22000c1e1500 */
[----:B------:R-:W-:-:S03]  /*4420*/  ISETP.GE.AND P6, PT, R125, R24, PT ;  /* 0x000000187d00720c */ /* 0x000fc60003fc6270 */
[----:B------:R-:W4:Y:S01]  /*4430*/  @!P3 LDG.E.U16 R132, desc[UR26][R20.64] ;  /* 0x0000001a1484b981 */ /* 0x000f22000c1e1500 */
[-C--:B------:R-:W-:Y:S01]  /*4440*/  ISETP.GE.AND P3, PT, R137, R24.reuse, PT ;  /* 0x000000188900720c */ /* 0x080fe20003f66270 */
[C---:B------:R-:W-:Y:S01]  /*4450*/  IMAD.WIDE R18, R139.reuse, 0x2, R18 ;  /* 0x000000028b127825 */ /* 0x040fe200078e0212 */
[----:B------:R-:W-:Y:S02]  /*4460*/  PRMT R147, RZ, 0x7610, R147 ;  /* 0x00007610ff937816 */ /* 0x000fe40000000093 */
[----:B------:R-:W-:Y:S01]  /*4470*/  PRMT R130, RZ, 0x7610, R130 ;  /* 0x00007610ff827816 */ /* 0x000fe20000000082 */
[C---:B------:R-:W-:Y:S01]  /*4480*/  IMAD.WIDE R16, R139.reuse, 0x2, R16 ;  /* 0x000000028b107825 */ /* 0x040fe200078e0210 */
[----:B------:R-:W-:Y:S02]  /*4490*/  PRMT R134, RZ, 0x7610, R134 ;  /* 0x00007610ff867816 */ /* 0x000fe40000000086 */
[----:B------:R-:W-:Y:S01]  /*44a0*/  PRMT R122, RZ, 0x7610, R122 ;  /* 0x00007610ff7a7816 */ /* 0x000fe2000000007a */
[C---:B------:R-:W-:Y:S01]  /*44b0*/  IMAD.WIDE R4, R139.reuse, 0x2, R4 ;  /* 0x000000028b047825 */ /* 0x040fe200078e0204 */
[----:B------:R-:W4:Y:S03]  /*44c0*/  @!P4 LDG.E.U16 R147, desc[UR26][R18.64] ;  /* 0x0000001a1293c981 */ /* 0x000f26000c1e1500 */
[----:B------:R-:W-:Y:S01]  /*44d0*/  IMAD.WIDE R98, R139, 0x2, R98 ;  /* 0x000000028b627825 */ /* 0x000fe200078e0262 */
[----:B------:R-:W4:Y:S04]  /*44e0*/  @!P5 LDG.E.U16 R130, desc[UR26][R4.64] ;  /* 0x0000001a0482d981 */ /* 0x000f28000c1e1500 */
[----:B------:R-:W4:Y:S04]  /*44f0*/  @!P6 LDG.E.U16 R134, desc[UR26][R16.64] ;  /* 0x0000001a1086e981 */ /* 0x000f28000c1e1500 */
[----:B------:R-:W4:Y:S01]  /*4500*/  @!P3 LDG.E.U16 R122, desc[UR26][R98.64] ;  /* 0x0000001a627ab981 */ /* 0x000f22000c1e1500 */
[----:B------:R-:W-:-:S02]  /*4510*/  ISETP.GE.AND P3, PT, R129, R24, PT ;  /* 0x000000188100720c */ /* 0x000fc40003f66270 */
[-C--:B------:R-:W-:Y:S02]  /*4520*/  ISETP.GE.AND P4, PT, R133, R24.reuse, PT ;  /* 0x000000188500720c */ /* 0x080fe40003f86270 */
[----:B------:R-:W-:Y:S01]  /*4530*/  ISETP.GE.AND P5, PT, R131, R24, PT ;  /* 0x000000188300720c */ /* 0x000fe20003fa6270 */
[C---:B------:R-:W-:Y:S01]  /*4540*/  IMAD.WIDE R102, R139.reuse, 0x2, R102 ;  /* 0x000000028b667825 */ /* 0x040fe200078e0266 */
[----:B------:R-:W-:Y:S02]  /*4550*/  PRMT R112, RZ, 0x7610, R112 ;  /* 0x00007610ff707816 */ /* 0x000fe40000000070 */
[----:B------:R-:W-:Y:S01]  /*4560*/  PRMT R114, RZ, 0x7610, R114 ;  /* 0x00007610ff727816 */ /* 0x000fe20000000072 */
[----:B------:R-:W-:Y:S01]  /*4570*/  IMAD.WIDE R22, R139, 0x2, R22 ;  /* 0x000000028b167825 */ /* 0x000fe200078e0216 */
[----:B------:R-:W-:-:S03]  /*4580*/  PRMT R116, RZ, 0x7610, R116 ;  /* 0x00007610ff747816 */ /* 0x000fc60000000074 */
[----:B------:R-:W-:Y:S02]  /*4590*/  IMAD.WIDE R100, R139, 0x2, R100 ;  /* 0x000000028b647825 */ /* 0x000fe400078e0264 */
[----:B------:R-:W4:Y:S04]  /*45a0*/  @!P4 LDG.E.U16 R114, desc[UR26][R22.64] ;  /* 0x0000001a1672c981 */ /* 0x000f28000c1e1500 */
[----:B------:R-:W4:Y:S04]  /*45b0*/  @!P3 LDG.E.U16 R112, desc[UR26][R100.64] ;  /* 0x0000001a6470b981 */ /* 0x000f28000c1e1500 */
[----:B------:R-:W4:Y:S01]  /*45c0*/  @!P5 LDG.E.U16 R116, desc[UR26][R102.64] ;  /* 0x0000001a6674d981 */ /* 0x000f22000c1e1500 */
[----:B------:R-:W-:Y:S01]  /*45d0*/  BAR.SYNC.DEFER_BLOCKING 0x0 ;  /* 0x0000000000007b1d */ /* 0x000fe20000010000 */
[----:B------:R-:W-:Y:S01]  /*45e0*/  ISETP.GE.AND P3, PT, R110, R24, PT ;  /* 0x000000186e00720c */ /* 0x000fe20003f66270 */
[----:B------:R-:W-:Y:S01]  /*45f0*/  IMAD.WIDE R88, R105, 0x2, R88 ;  /* 0x0000000269587825 */ /* 0x000fe200078e0258 */
[----:B------:R-:W-:-:S02]  /*4600*/  PRMT R136, RZ, 0x7610, R136 ;  /* 0x00007610ff887816 */ /* 0x000fc40000000088 */
[----:B------:R-:W-:Y:S01]  /*4610*/  PRMT R138, RZ, 0x7610, R138 ;  /* 0x00007610ff8a7816 */ /* 0x000fe2000000008a */
[C---:B------:R-:W-:Y:S01]  /*4620*/  IMAD.WIDE R84, R105.reuse, 0x2, R84 ;  /* 0x0000000269547825 */ /* 0x040fe200078e0254 */
[----:B------:R-:W-:Y:S02]  /*4630*/  PRMT R140, RZ, 0x7610, R140 ;  /* 0x00007610ff8c7816 */ /* 0x000fe4000000008c */
[----:B------:R-:W-:Y:S01]  /*4640*/  PRMT R142, RZ, 0x7610, R142 ;  /* 0x00007610ff8e7816 */ /* 0x000fe2000000008e */
[C---:B------:R-:W-:Y:S01]  /*4650*/  IMAD.WIDE R80, R105.reuse, 0x2, R80 ;  /* 0x0000000269507825 */ /* 0x040fe200078e0250 */
[----:B------:R-:W-:Y:S02]  /*4660*/  PRMT R144, RZ, 0x7610, R144 ;  /* 0x00007610ff907816 */ /* 0x000fe40000000090 */
[----:B------:R-:W-:Y:S01]  /*4670*/  PRMT R148, RZ, 0x7610, R148 ;  /* 0x00007610ff947816 */ /* 0x000fe20000000094 */
[----:B------:R-:W-:Y:S01]  /*4680*/  IMAD.WIDE R76, R105, 0x2, R76 ;  /* 0x00000002694c7825 */ /* 0x000fe200078e024c */
[----:B------:R-:W-:-:S02]  /*4690*/  PRMT R152, RZ, 0x7610, R152 ;  /* 0x00007610ff987816 */ /* 0x000fc40000000098 */
[----:B------:R-:W-:Y:S01]  /*46a0*/  PRMT R149, RZ, 0x7610, R149 ;  /* 0x00007610ff957816 */ /* 0x000fe20000000095 */
[C---:B------:R-:W-:Y:S01]  /*46b0*/  IMAD.WIDE R72, R105.reuse, 0x2, R72 ;  /* 0x0000000269487825 */ /* 0x040fe200078e0248 */
[----:B------:R-:W-:Y:S02]  /*46c0*/  PRMT R151, RZ, 0x7610, R151 ;  /* 0x00007610ff977816 */ /* 0x000fe40000000097 */
[----:B------:R-:W-:Y:S01]  /*46d0*/  PRMT R153, RZ, 0x7610, R153 ;  /* 0x00007610ff997816 */ /* 0x000fe20000000099 */
[C---:B------:R-:W-:Y:S01]  /*46e0*/  IMAD.WIDE R66, R105.reuse, 0x2, R66 ;  /* 0x0000000269427825 */ /* 0x040fe200078e0242 */
[----:B------:R-:W-:Y:S01]  /*46f0*/  PRMT R155, RZ, 0x7610, R155 ;  /* 0x00007610ff9b7816 */ /* 0x000fe2000000009b */
[----:B------:R-:W4:Y:S01]  /*4700*/  @!P3 LDG.E.U16 R140, desc[UR26][R72.64] ;  /* 0x0000001a488cb981 */ /* 0x000f22000c1e1500 */
        /* <DEDUP_REMOVED lines=15> */
[----:B------:R-:W4:Y:S02]  /*4800*/  @!P3 LDG.E.U16 R144, desc[UR26][R80.64] ;  /* 0x0000001a5090b981 */ /* 0x000f24000c1e1500 */
[----:B------:R-:W-:-:S02]  /*4810*/  IMAD.WIDE R46, R105, 0x2, R46 ;  /* 0x00000002692e7825 */ /* 0x000fc400078e022e */
[----:B------:R-:W4:Y:S02]  /*4820*/  @!P3 LDG.E.U16 R148, desc[UR26][R84.64] ;  /* 0x0000001a5494b981 */ /* 0x000f24000c1e1500 */
[C---:B------:R-:W-:Y:S02]  /*4830*/  IMAD.WIDE R42, R105.reuse, 0x2, R42 ;  /* 0x00000002692a7825 */ /* 0x040fe400078e022a */
[----:B------:R-:W4:Y:S02]  /*4840*/  @!P3 LDG.E.U16 R152, desc[UR26][R88.64] ;  /* 0x0000001a5898b981 */ /* 0x000f24000c1e1500 */
[----:B------:R-:W-:-:S04]  /*4850*/  IMAD.WIDE R38, R105, 0x2, R38 ;  /* 0x0000000269267825 */ /* 0x000fc800078e0226 */
[----:B------:R-:W-:-:S04]  /*4860*/  IMAD.WIDE R34, R105, 0x2, R34 ;  /* 0x0000000269227825 */ /* 0x000fc800078e0222 */
[----:B------:R-:W-:-:S04]  /*4870*/  IMAD.WIDE R30, R105, 0x2, R30 ;  /* 0x00000002691e7825 */ /* 0x000fc800078e021e */
[----:B------:R-:W-:-:S04]  /*4880*/  IMAD.WIDE R26, R105, 0x2, R26 ;  /* 0x00000002691a7825 */ /* 0x000fc800078e021a */
[----:B------:R-:W-:-:S04]  /*4890*/  IMAD.WIDE R86, R105, 0x2, R86 ;  /* 0x0000000269567825 */ /* 0x000fc800078e0256 */
[C---:B------:R-:W-:Y:S01]  /*48a0*/  IMAD.WIDE R82, R105.reuse, 0x2, R82 ;  /* 0x0000000269527825 */ /* 0x040fe200078e0252 */
[----:B------:R-:W4:Y:S03]  /*48b0*/  @!P3 LDG.E.U16 R150, desc[UR26][R86.64] ;  /* 0x0000001a5696b981 */ /* 0x000f26000c1e1500 */
        /* <DEDUP_REMOVED lines=20> */
[----:B------:R-:W-:-:S04]  /*4a00*/  IMAD.WIDE R36, R105, 0x2, R36 ;  /* 0x0000000269247825 */ /* 0x000fc800078e0224 */
[----:B------:R-:W-:-:S04]  /*4a10*/  IMAD.WIDE R32, R105, 0x2, R32 ;  /* 0x0000000269207825 */ /* 0x000fc800078e0220 */
[----:B------:R-:W-:-:S04]  /*4a20*/  IMAD.WIDE R28, R105, 0x2, R28 ;  /* 0x00000002691c7825 */ /* 0x000fc800078e021c */
[----:B------:R-:W-:-:S05]  /*4a30*/  IMAD.WIDE R90, R105, 0x2, R90 ;  /* 0x00000002695a7825 */ /* 0x000fca00078e025a */
[----:B------:R-:W4:Y:S04]  /*4a40*/  @!P3 LDG.E.U16 R154, desc[UR26][R90.64] ;  /* 0x0000001a5a9ab981 */ /* 0x000f28000c1e1500 */
[----:B--2---:R0:W-:Y:S02]  /*4a50*/  STS.U16 [R107+UR13+0x5000], R118 ;  /* 0x005000766b007988 */ /* 0x0041e4000800040d */
[----:B0-----:R-:W-:-:S06]  /*4a60*/  PRMT R118, RZ, 0x7610, R118 ;  /* 0x00007610ff767816 */ /* 0x001fcc0000000076 */
[----:B------:R-:W2:Y:S04]  /*4a70*/  @!P3 LDG.E.U16 R118, desc[UR26][R26.64] ;  /* 0x0000001a1a76b981 */ /* 0x000ea8000c1e1500 */
[----:B-----5:R0:W-:Y:S02]  /*4a80*/  STS.U16 [R107+UR13+0x5400], R124 ;  /* 0x0054007c6b007988 */ /* 0x0201e4000800040d */
[----:B0-----:R-:W-:-:S06]  /*4a90*/  PRMT R124, RZ, 0x7610, R124 ;  /* 0x00007610ff7c7816 */ /* 0x001fcc000000007c */
[----:B------:R-:W5:Y:S04]  /*4aa0*/  @!P3 LDG.E.U16 R124, desc[UR26][R38.64] ;  /* 0x0000001a267cb981 */ /* 0x000f68000c1e1500 */
[----:B---3--:R0:W-:Y:S04]  /*4ab0*/  STS.U16 [R107+UR13+0x5800], R128 ;  /* 0x005800806b007988 */ /* 0x0081e8000800040d */
[----:B----4-:R1:W-:Y:S04]  /*4ac0*/  STS.U16 [R107+UR13+0x5c00], R132 ;  /* 0x005c00846b007988 */ /* 0x0103e8000800040d */
[----:B------:R3:W-:Y:S01]  /*4ad0*/  STS.U16 [R106+UR13+0x5100], R141 ;  /* 0x0051008d6a007988 */ /* 0x0007e2000800040d */
[----:B0-----:R-:W-:-:S03]  /*4ae0*/  PRMT R128, RZ, 0x7610, R128 ;  /* 0x00007610ff807816 */ /* 0x001fc60000000080 */
[----:B------:R0:W-:Y:S04]  /*4af0*/  STS.U16 [R106+UR13+0x5500], R143 ;  /* 0x0055008f6a007988 */ /* 0x0001e8000800040d */
[----:B------:R4:W-:Y:S01]  /*4b00*/  STS.U16 [R106+UR13+0x5900], R145 ;  /* 0x005900916a007988 */ /* 0x0009e2000800040d */
[----:B-1----:R-:W-:-:S03]  /*4b10*/  PRMT R132, RZ, 0x7610, R132 ;  /* 0x00007610ff847816 */ /* 0x002fc60000000084 */
[----:B------:R1:W-:Y:S01]  /*4b20*/  STS.U16 [R106+UR13+0x5d00], R147 ;  /* 0x005d00936a007988 */ /* 0x0003e2000800040d */
[----:B---3--:R-:W-:-:S03]  /*4b30*/  PRMT R141, RZ, 0x7610, R141 ;  /* 0x00007610ff8d7816 */ /* 0x008fc6000000008d */
[----:B------:R3:W-:Y:S01]  /*4b40*/  STS.U16 [R69+UR13+0x5200], R120 ;  /* 0x0052007845007988 */ /* 0x0007e2000800040d */
[----:B0-----:R-:W-:-:S03]  /*4b50*/  PRMT R143, RZ, 0x7610, R143 ;  /* 0x00007610ff8f7816 */ /* 0x001fc6000000008f */
[----:B------:R0:W-:Y:S01]  /*4b60*/  STS.U16 [R69+UR13+0x5600], R126 ;  /* 0x0056007e45007988 */ /* 0x0001e2000800040d */
[----:B----4-:R-:W-:-:S03]  /*4b70*/  PRMT R145, RZ, 0x7610, R145 ;  /* 0x00007610ff917816 */ /* 0x010fc60000000091 */
[----:B------:R4:W-:Y:S01]  /*4b80*/  STS.U16 [R69+UR13+0x5a00], R130 ;  /* 0x005a008245007988 */ /* 0x0009e2000800040d */
[----:B-1----:R-:W-:-:S03]  /*4b90*/  PRMT R147, RZ, 0x7610, R147 ;  /* 0x00007610ff937816 */ /* 0x002fc60000000093 */
[----:B------:R1:W-:Y:S01]  /*4ba0*/  STS.U16 [R69+UR13+0x5e00], R134 ;  /* 0x005e008645007988 */ /* 0x0003e2000800040d */
[----:B---3--:R-:W-:Y:S02]  /*4bb0*/  PRMT R120, RZ, 0x7610, R120 ;  /* 0x00007610ff787816 */ /* 0x008fe40000000078 */
[----:B0-----:R-:W-:Y:S01]  /*4bc0*/  PRMT R126, RZ, 0x7610, R126 ;  /* 0x00007610ff7e7816 */ /* 0x001fe2000000007e */
[----:B------:R0:W-:Y:S01]  /*4bd0*/  STS.U16 [R25+UR13+0x5300], R122 ;  /* 0x0053007a19007988 */ /* 0x0001e2000800040d */
[----:B----4-:R-:W-:-:S03]  /*4be0*/  PRMT R130, RZ, 0x7610, R130 ;  /* 0x00007610ff827816 */ /* 0x010fc60000000082 */
[----:B------:R-:W3:Y:S01]  /*4bf0*/  @!P3 LDG.E.U16 R120, desc[UR26][R30.64] ;  /* 0x0000001a1e78b981 */ /* 0x000ee2000c1e1500 */
[----:B-1----:R-:W-:-:S03]  /*4c00*/  PRMT R134, RZ, 0x7610, R134 ;  /* 0x00007610ff867816 */ /* 0x002fc60000000086 */
[----:B------:R-:W4:Y:S01]  /*4c10*/  @!P3 LDG.E.U16 R126, desc[UR26][R42.64] ;  /* 0x0000001a2a7eb981 */ /* 0x000f22000c1e1500 */
[----:B0-----:R-:W-:-:S03]  /*4c20*/  PRMT R122, RZ, 0x7610, R122 ;  /* 0x00007610ff7a7816 */ /* 0x001fc6000000007a */
[----:B------:R-:W4:Y:S04]  /*4c30*/  @!P3 LDG.E.U16 R128, desc[UR26][R46.64] ;  /* 0x0000001a2e80b981 */ /* 0x000f28000c1e1500 */
        /* <DEDUP_REMOVED lines=18> */
[----:B------:R-:W-:-:S04]  /*4d60*/  ULEA UR15, UR5, UR13, 0x3 ;  /* 0x0000000d050f7291 */ /* 0x000fc8000f8e18ff */
[----:B------:R-:W-:Y:S01]  /*4d70*/  UIADD3 UR15, UPT, UPT, UR15, 0x6000, URZ ;  /* 0x000060000f0f7890 */ /* 0x000fe2000fffe0ff */
[----:B--2---:R0:W-:Y:S04]  /*4d80*/  STS.U16 [R107+UR13+0x2000], R118 ;  /* 0x002000766b007988 */ /* 0x0041e8000800040d */
[----:B-----5:R0:W-:Y:S04]  /*4d90*/  STS.U16 [R107+UR13+0x2600], R124 ;  /* 0x0026007c6b007988 */ /* 0x0201e8000800040d */
[----:B---3--:R0:W-:Y:S04]  /*4da0*/  STS.U16 [R107+UR13+0x2200], R120 ;  /* 0x002200786b007988 */ /* 0x0081e8000800040d */
[----:B----4-:R0:W-:Y:S04]  /*4db0*/  STS.U16 [R107+UR13+0x2800], R126 ;  /* 0x0028007e6b007988 */ /* 0x0101e8000800040d */
        /* <DEDUP_REMOVED lines=21> */
[----:B------:R1:W-:Y:S06]  /*4f10*/  MEMBAR.ALL.CTA ;  /* 0x0000000000007992 */ /* 0x0003ec0000008000 */
[----:B-1----:R-:W1:Y:S02]  /*4f20*/  FENCE.VIEW.ASYNC.S ;  /* 0x00000000000073c6 */ /* 0x002e640000000000 */
[----:B-1----:R-:W-:Y:S06]  /*4f30*/  BAR.SYNC.DEFER_BLOCKING 0x0 ;  /* 0x0000000000007b1d */ /* 0x002fec0000010000 */
[----:B------:R-:W-:Y:S05]  /*4f40*/  @P0 BRA `(.L_x_9) ;  /* 0x00000000003c0947 */ /* 0x000fea0003800000 */
[----:B------:R-:W-:Y:S01]  /*4f50*/  UMOV UR20, UR8 ;  /* 0x0000000800147c82 */ /* 0x000fe20008000000 */
[----:B------:R-:W-:Y:S01]  /*4f60*/  UMOV UR21, 0x40004040 ;  /* 0x4000404000157882 */ /* 0x000fe20000000000 */
[----:B------:R-:W-:Y:S01]  /*4f70*/  UMOV UR22, UR10 ;  /* 0x0000000a00167c82 */ /* 0x000fe20008000000 */
[----:B------:R-:W-:Y:S01]  /*4f80*/  UMOV UR23, 0x80004020 ;  /* 0x8000402000177882 */ /* 0x000fe20000000000 */
[----:B------:R-:W-:Y:S01]  /*4f90*/  UMOV UR24, 0x0 ;  /* 0x0000000000187882 */ /* 0x000fe20000000000 */
[----:B------:R-:W-:Y:S01]  /*4fa0*/  UMOV UR25, 0x4208010 ;  /* 0x0420801000197882 */ /* 0x000fe20000000000 */
[----:B------:R-:W-:Y:S01]  /*4fb0*/  UMOV UR6, UR15 ;  /* 0x0000000f00067c82 */ /* 0x000fe20008000000 */
[----:B------:R-:W-:Y:S01]  /*4fc0*/  UMOV UR7, URZ ;  /* 0x000000ff00077c82 */ /* 0x000fe20008000000 */
[----:B------:R-:W-:Y:S01]  /*4fd0*/  UMOV UR28, 0x0 ;  /* 0x00000000001c7882 */ /* 0x000fe20000000000 */
[----:B------:R-:W-:Y:S01]  /*4fe0*/  UMOV UR29, 0x4208010 ;  /* 0x04208010001d7882 */ /* 0x000fe20000000000 */
[----:B------:R1:W-:Y:S01]  /*4ff0*/  UTCHMMA gdesc[UR20], gdesc[UR22], tmem[UR12], tmem[UR24], idesc[UR25], UPT ;  /* 0x00ff1816140075ea */ /* 0x0003e2000b80000c */
[----:B------:R-:W-:Y:S01]  /*5000*/  UMOV UR6, UR6 ;  /* 0x0000000600067c82 */ /* 0x000fe20008000000 */
[----:B------:R1:W-:Y:S01]  /*5010*/  UTCHMMA gdesc[UR16], gdesc[UR18], tmem[UR12], tmem[UR28], idesc[UR29], UPT ;  /* 0x00ff1c12100075ea */ /* 0x0003e2000b80000c */
[----:B------:R1:W-:Y:S01]  /*5020*/  UTCBAR [UR6], URZ ;  /* 0x000000ff060073e9 */ /* 0x0003e200080000ff */
[----:B------:R-:W-:-:S02]  /*5030*/  NOP ;  /* 0x0000000000007918 */ /* 0x000fc40000000000 */
.L_x_9:
[----:B------:R-:W-:Y:S01]  /*5040*/  UIADD3 UR5, UPT, UPT, UR5, 0x1, URZ ;  /* 0x0000000105057890 */ /* 0x000fe2000fffe0ff */
[----:B------:R-:W-:Y:S02]  /*5050*/  VIADD R104, R104, 0xffffffff ;  /* 0xffffffff68687836 */ /* 0x000fe40000000000 */
[----:B------:R-:W-:Y:S01]  /*5060*/  VIADD R24, R24, 0xffffffe0 ;  /* 0xffffffe018187836 */ /* 0x000fe20000000000 */
[----:B------:R-:W-:Y:S02]  /*5070*/  UISETP.GT.AND UP0, UPT, UR5, 0x1, UPT ;  /* 0x000000010500788c */ /* 0x000fe4000bf04270 */
[----:B------:R-:W-:Y:S02]  /*5080*/  ISETP.NE.U32.AND P3, PT, R104, RZ, PT ;  /* 0x000000ff6800720c */ /* 0x000fe40003f65070 */
[----:B-1----:R-:W-:Y:S02]  /*5090*/  USEL UR6, URZ, 0x1, !UP0 ;  /* 0x00000001ff067887 */ /* 0x002fe4000c000000 */
[----:B------:R-:W-:-:S02]  /*50a0*/  USEL UR5, UR5, URZ, !UP0 ;  /* 0x000000ff05057287 */ /* 0x000fc4000c000000 */
[----:B------:R-:W-:-:S03]  /*50b0*/  ULOP3.LUT UR7, UR4, UR6, URZ, 0x3c, !UPT ;  /* 0x0000000604077292 */ /* 0x000fc6000f8e3cff */
[----:B------:R-:W-:-:S04]  /*50c0*/  UMOV UR6, UR4 ;  /* 0x0000000400067c82 */ /* 0x000fc80008000000 */
[----:B------:R-:W-:Y:S01]  /*50d0*/  UMOV UR4, UR7 ;  /* 0x0000000700047c82 */ /* 0x000fe20008000000 */
[----:B------:R-:W-:Y:S05]  /*50e0*/  @P3 BRA `(.L_x_10) ;  /* 0xfffffff000283947 */ /* 0x000fea000383ffff */
.L_x_7:
[----:B------:R-:W1:Y:S01]  /*50f0*/  S2R R70, SR_CgaCtaId ;  /* 0x0000000000467919 */ /* 0x000e620000008800 */
[----:B------:R-:W-:Y:S01]  /*5100*/  ISETP.GE.AND P0, PT, R108, 0x20, PT ;  /* 0x000000206c00780c */ /* 0x000fe20003f06270 */
[----:B0-----:R-:W0:-:S12]  /*5110*/  LDCU.128 UR8, c[0x0][0x390] ;  /* 0x00007200ff0877ac */ /* 0x001e180008000c00 */
[----:B------:R-:W-:Y:S05]  /*5120*/  @!P0 BRA `(.L_x_11) ;  /* 0x0000000000108947 */ /* 0x000fea0003800000 */
[----:B------:R-:W-:-:S06]  /*5130*/  USHF.L.U32 UR6, UR6, 0x1f, URZ ;  /* 0x0000001f06067899 */ /* 0x000fcc00080006ff */
[----:B------:R-:W-:-:S04]  /*5140*/  IMAD.U32 R4, RZ, RZ, UR6 ;  /* 0x00000006ff047e24 */ /* 0x000fc8000f8e00ff */
[----:B------:R-:W2:Y:S02]  /*5150*/  SYNCS.PHASECHK.TRANS64.TRYWAIT P0, [UR15], R4 ;  /* 0x00000004ff0075a7 */ /* 0x000ea4000800110f */
[----:B--2---:R-:W-:Y:S05]  /*5160*/  @!P0 BRA `(.L_x_12) ;  /* 0x0000002000788947 */ /* 0x004fea0003800000 */
.L_x_11:
[----:B------:R-:W-:Y:S01]  /*5170*/  BAR.SYNC.DEFER_BLOCKING 0x0 ;  /* 0x0000000000007b1d */ /* 0x000fe20000010000 */
[----:B-1----:R-:W-:Y:S01]  /*5180*/  IMAD.SHL.U32 R70, R70, 0x80, RZ ;  /* 0x0000008046467824 */ /* 0x002fe200078e00ff */
[----:B0-----:R-:W-:Y:S01]  /*5190*/  ISETP.GE.AND P0, PT, R2, UR10, PT ;  /* 0x0000000a02007c0c */ /* 0x001fe2000bf06270 */
[C---:B------:R-:W-:Y:S02]  /*51a0*/  IMAD.SHL.U32 R69, R68.reuse, 0x80, RZ ;  /* 0x0000008044457824 */ /* 0x040fe400078e00ff */
[C---:B------:R-:W-:Y:S01]  /*51b0*/  IMAD.SHL.U32 R80, R68.reuse, 0x10, RZ ;  /* 0x0000001044507824 */ /* 0x040fe200078e00ff */
[----:B------:R-:W-:Y:S01]  /*51c0*/  LOP3.LUT R3, R3, 0x180, R70, 0xf8, !PT ;  /* 0x0000018003037812 */ /* 0x000fe200078ef846 */
[----:B------:R-:W-:Y:S01]  /*51d0*/  IMAD.SHL.U32 R68, R68, 0x8, RZ ;  /* 0x0000000844447824 */ /* 0x000fe200078e00ff */
[----:B------:R-:W-:Y:S01]  /*51e0*/  LOP3.LUT R70, R69, 0x800, RZ, 0xc0, !PT ;  /* 0x0000080045467812 */ /* 0x000fe200078ec0ff */
[----:B------:R-:W0:Y:S01]  /*51f0*/  LDCU UR4, c[0x0][0x3b4] ;  /* 0x00007680ff0477ac */ /* 0x000e220008000800 */
[----:B------:R-:W-:-:S02]  /*5200*/  LOP3.LUT R69, R80, 0xf0, RZ, 0xc0, !PT ;  /* 0x000000f050457812 */ /* 0x000fc400078ec0ff */
[----:B------:R-:W-:Y:S02]  /*5210*/  LOP3.LUT R0, R0, R3, RZ, 0xfc, !PT ;  /* 0x0000000300007212 */ /* 0x000fe400078efcff */
[----:B------:R-:W-:Y:S02]  /*5220*/  IADD3 R69, PT, PT, R69, UR13, R70 ;  /* 0x0000000d45457c10 */ /* 0x000fe4000fffe046 */
[----:B------:R-:W-:Y:S02]  /*5230*/  LOP3.LUT R68, R68, 0x300, RZ, 0xc0, !PT ;  /* 0x0000030044447812 */ /* 0x000fe400078ec0ff */
[C---:B------:R-:W-:Y:S02]  /*5240*/  LOP3.LUT R71, R0.reuse, 0x2, RZ, 0xfc, !PT ;  /* 0x0000000200477812 */ /* 0x040fe400078efcff */
[----:B------:R-:W-:Y:S01]  /*5250*/  LOP3.LUT R70, R0, 0x4, RZ, 0xfc, !PT ;  /* 0x0000000400467812 */ /* 0x000fe200078efcff */
[----:B------:R-:W-:Y:S01]  /*5260*/  IMAD.IADD R81, R68, 0x1, R69 ;  /* 0x0000000144517824 */ /* 0x000fe200078e0245 */
[----:B------:R-:W-:Y:S01]  /*5270*/  ISETP.LT.AND P6, PT, R71, UR11, !P0 ;  /* 0x0000000b47007c0c */ /* 0x000fe2000c7c1270 */
[----:B------:R-:W1:Y:S02]  /*5280*/  @!P2 SYNCS.CCTL.IV [UR13+0x6000] ;  /* 0x00600000ff00a9b1 */ /* 0x000e64000800000d */
[----:B-1----:R-:W-:Y:S01]  /*5290*/  BAR.SYNC.DEFER_BLOCKING 0x0 ;  /* 0x0000000000007b1d */ /* 0x002fe20000010000 */
[----:B------:R-:W-:-:S02]  /*52a0*/  ISETP.LT.AND P5, PT, R70, UR11, !P0 ;  /* 0x0000000b46007c0c */ /* 0x000fc4000c7a1270 */
[----:B------:R-:W-:-:S04]  /*52b0*/  LOP3.LUT R3, R0, 0x6, RZ, 0xfc, !PT ;  /* 0x0000000600037812 */ /* 0x000fc800078efcff */
[----:B------:R-:W-:Y:S01]  /*52c0*/  ISETP.LT.AND P4, PT, R3, UR11, !P0 ;  /* 0x0000000b03007c0c */ /* 0x000fe2000c781270 */
[----:B------:R-:W-:Y:S01]  /*52d0*/  LDTM.16dp32bit_t0_t15.x64 R4, tmem[UR14] ;  /* 0x0000000e000479ee */ /* 0x000fe20008b00000 */
[----:B------:R-:W1:Y:S01]  /*52e0*/  LDTM.16dp32bit_t16_t31.x64 R4, tmem[UR14+0x40] ;  /* 0x0000400e000479ee */ /* 0x000e620008b20000 */
[----:B------:R-:W2:Y:S01]  /*52f0*/  LDC R3, c[0x0][0x3b8] ;  /* 0x0000ee00ff037b82 */ /* 0x000ea20000000800 */
[----:B------:R-:W3:Y:S01]  /*5300*/  @!P2 SYNCS.CCTL.IV [UR13+0x6008] ;  /* 0x00600800ff00a9b1 */ /* 0x000ee2000800000d */
[----:B------:R-:W-:Y:S01]  /*5310*/  NOP ;  /* 0x0000000000007918 */ /* 0x000fe20000000000 */
[----:B-1----:R-:W-:Y:S02]  /*5320*/  F2FP.F16.F32.PACK_AB R4, R6, R4 ;  /* 0x000000040604723e */ /* 0x002fe400000000ff */
[----:B------:R-:W-:Y:S02]  /*5330*/  F2FP.F16.F32.PACK_AB R68, R7, R5 ;  /* 0x000000050744723e */ /* 0x000fe400000000ff */
[----:B------:R-:W-:-:S02]  /*5340*/  F2FP.F16.F32.PACK_AB R5, R10, R8 ;  /* 0x000000080a05723e */ /* 0x000fc400000000ff */
[----:B------:R-:W-:Y:S02]  /*5350*/  F2FP.F16.F32.PACK_AB R69, R11, R9 ;  /* 0x000000090b45723e */ /* 0x000fe400000000ff */
[----:B------:R-:W-:Y:S02]  /*5360*/  F2FP.F16.F32.PACK_AB R6, R14, R12 ;  /* 0x0000000c0e06723e */ /* 0x000fe400000000ff */
[----:B------:R-:W-:Y:S02]  /*5370*/  F2FP.F16.F32.PACK_AB R70, R15, R13 ;  /* 0x0000000d0f46723e */ /* 0x000fe400000000ff */
[----:B------:R-:W-:Y:S01]  /*5380*/  F2FP.F16.F32.PACK_AB R7, R18, R16 ;  /* 0x000000101207723e */ /* 0x000fe200000000ff */
[----:B0-----:R-:W-:Y:S01]  /*5390*/  IMAD R16, R2, UR4, RZ ;  /* 0x0000000402107c24 */ /* 0x001fe2000f8e02ff */
[----:B------:R-:W-:Y:S02]  /*53a0*/  F2FP.F16.F32.PACK_AB R71, R19, R17 ;  /* 0x000000111347723e */ /* 0x000fe400000000ff */
[----:B------:R-:W-:Y:S01]  /*53b0*/  LOP3.LUT R17, R80, 0x7f0, RZ, 0xc0, !PT ;  /* 0x000007f050117812 */ /* 0x000fe200078ec0ff */
[----:B---3--:R2:W-:Y:S01]  /*53c0*/  STS.128 [R81], R4 ;  /* 0x0000000451007388 */ /* 0x0085e20000000c00 */
[----:B------:R-:W-:-:S02]  /*53d0*/  F2FP.F16.F32.PACK_AB R20, R22, R20 ;  /* 0x000000141614723e */ /* 0x000fc400000000ff */
[----:B------:R-:W-:Y:S01]  /*53e0*/  F2FP.F16.F32.PACK_AB R22, R30, R28 ;  /* 0x0000001c1e16723e */ /* 0x000fe200000000ff */
[----:B------:R0:W-:Y:S01]  /*53f0*/  STS.128 [R81+0x400], R68 ;  /* 0x0004004451007388 */ /* 0x0001e20000000c00 */
[----:B------:R-:W-:Y:S02]  /*5400*/  F2FP.F16.F32.PACK_AB R74, R31, R29 ;  /* 0x0000001d1f4a723e */ /* 0x000fe400000000ff */
[----:B------:R-:W-:Y:S01]  /*5410*/  F2FP.F16.F32.PACK_AB R72, R23, R21 ;  /* 0x000000151748723e */ /* 0x000fe200000000ff */
[----:B------:R-:W-:Y:S01]  /*5420*/  BAR.SYNC.DEFER_BLOCKING 0x0 ;  /* 0x0000000000007b1d */ /* 0x000fe20000010000 */
[----:B------:R-:W-:Y:S02]  /*5430*/  F2FP.F16.F32.PACK_AB R21, R26, R24 ;  /* 0x000000181a15723e */ /* 0x000fe400000000ff */
[----:B------:R-:W-:Y:S02]  /*5440*/  F2FP.F16.F32.PACK_AB R73, R27, R25 ;  /* 0x000000191b49723e */ /* 0x000fe400000000ff */
[----:B------:R-:W-:-:S02]  /*5450*/  F2FP.F16.F32.PACK_AB R23, R34, R32 ;  /* 0x000000202217723e */ /* 0x000fc400000000ff */
[----:B------:R-:W-:Y:S01]  /*5460*/  F2FP.F16.F32.PACK_AB R75, R35, R33 ;  /* 0x00000021234b723e */ /* 0x000fe200000000ff */
[C---:B--2---:R-:W-:Y:S01]  /*5470*/  IMAD R5, R0.reuse, R3, RZ ;  /* 0x0000000300057224 */ /* 0x044fe200078e02ff */
[----:B------:R-:W-:Y:S02]  /*5480*/  LOP3.LUT R8, R0, 0x8, RZ, 0xfc, !PT ;  /* 0x0000000800087812 */ /* 0x000fe400078efcff */
[----:B------:R-:W-:Y:S01]  /*5490*/  F2FP.F16.F32.PACK_AB R76, R38, R36 ;  /* 0x00000024264c723e */ /* 0x000fe200000000ff */
[----:B------:R-:W-:Y:S01]  /*54a0*/  IMAD R7, R3, 0x2, R5 ;  /* 0x0000000203077824 */ /* 0x000fe200078e0205 */
[----:B------:R-:W-:Y:S02]  /*54b0*/  ISETP.LT.AND P3, PT, R8, UR11, !P0 ;  /* 0x0000000b08007c0c */ /* 0x000fe4000c761270 */
[----:B0-----:R-:W-:Y:S02]  /*54c0*/  F2FP.F16.F32.PACK_AB R68, R39, R37 ;  /* 0x000000252744723e */ /* 0x001fe400000000ff */
[----:B------:R-:W-:-:S02]  /*54d0*/  F2FP.F16.F32.PACK_AB R77, R42, R40 ;  /* 0x000000282a4d723e */ /* 0x000fc400000000ff */
[----:B------:R-:W-:Y:S02]  /*54e0*/  F2FP.F16.F32.PACK_AB R69, R43, R41 ;  /* 0x000000292b45723e */ /* 0x000fe400000000ff */
[----:B------:R-:W-:Y:S02]  /*54f0*/  LEA R2, P2, R16, UR8, 0x1 ;  /* 0x0000000810027c11 */ /* 0x000fe4000f8408ff */
[----:B------:R-:W-:Y:S01]  /*5500*/  F2FP.F16.F32.PACK_AB R78, R46, R44 ;  /* 0x0000002c2e4e723e */ /* 0x000fe200000000ff */
[----:B------:R-:W0:Y:S01]  /*5510*/  LDS.128 R28, [R17+UR13] ;  /* 0x0000000d111c7984 */ /* 0x000e220008000c00 */
[----:B------:R-:W-:Y:S02]  /*5520*/  F2FP.F16.F32.PACK_AB R70, R47, R45 ;  /* 0x0000002d2f46723e */ /* 0x000fe400000000ff */
[----:B------:R-:W-:Y:S01]  /*5530*/  F2FP.F16.F32.PACK_AB R79, R50, R48 ;  /* 0x00000030324f723e */ /* 0x000fe200000000ff */
[----:B------:R-:W-:Y:S01]  /*5540*/  LDS.128 R12, [R17+UR13+0x800] ;  /* 0x0008000d110c7984 */ /* 0x000fe20008000c00 */
[----:B------:R-:W-:-:S02]  /*5550*/  F2FP.F16.F32.PACK_AB R71, R51, R49 ;  /* 0x000000313347723e */ /* 0x000fc400000000ff */
[----:B------:R-:W-:Y:S01]  /*5560*/  LEA.HI.X.SX32 R16, R16, UR9, 0x1, P2 ;  /* 0x0000000910107c11 */ /* 0x000fe200090f0eff */
[----:B------:R-:W-:Y:S01]  /*5570*/  BAR.SYNC.DEFER_BLOCKING 0x0 ;  /* 0x0000000000007b1d */ /* 0x000fe20000010000 */
[C---:B------:R-:W-:Y:S02]  /*5580*/  LEA R18, P2, R5.reuse, R2, 0x1 ;  /* 0x0000000205127211 */ /* 0x040fe400078408ff */
[----:B------:R-:W-:Y:S02]  /*5590*/  F2FP.F16.F32.PACK_AB R52, R54, R52 ;  /* 0x000000343634723e */ /* 0x000fe400000000ff */
[----:B------:R-:W-:Y:S01]  /*55a0*/  LEA.HI.X.SX32 R19, R5, R16, 0x1, P2 ;  /* 0x0000001005137211 */ /* 0x000fe200010f0eff */
[----:B------:R-:W-:Y:S01]  /*55b0*/  IMAD R5, R3, 0x2, R7 ;  /* 0x0000000203057824 */ /* 0x000fe200078e0207 */
[----:B------:R-:W-:Y:S02]  /*55c0*/  LEA R32, P2, R7, R2, 0x1 ;  /* 0x0000000207207211 */ /* 0x000fe400078408ff */
[----:B------:R-:W-:-:S02]  /*55d0*/  F2FP.F16.F32.PACK_AB R44, R55, R53 ;  /* 0x00000035372c723e */ /* 0x000fc400000000ff */
[----:B------:R-:W-:Y:S01]  /*55e0*/  LEA.HI.X.SX32 R33, R7, R16, 0x1, P2 ;  /* 0x0000001007217211 */ /* 0x000fe200010f0eff */
[----:B------:R-:W-:Y:S01]  /*55f0*/  IMAD R7, R3, 0x2, R5 ;  /* 0x0000000203077824 */ /* 0x000fe200078e0205 */
[C---:B------:R-:W-:Y:S02]  /*5600*/  LEA R34, P2, R5.reuse, R2, 0x1 ;  /* 0x0000000205227211 */ /* 0x040fe400078408ff */
[----:B------:R-:W-:Y:S02]  /*5610*/  F2FP.F16.F32.PACK_AB R53, R58, R56 ;  /* 0x000000383a35723e */ /* 0x000fe400000000ff */
[----:B------:R-:W-:Y:S01]  /*5620*/  LEA.HI.X.SX32 R35, R5, R16, 0x1, P2 ;  /* 0x0000001005237211 */ /* 0x000fe200010f0eff */
[----:B------:R-:W-:Y:S01]  /*5630*/  IMAD R5, R3, 0x2, R7 ;  /* 0x0000000203057824 */ /* 0x000fe200078e0207 */
[----:B------:R-:W-:Y:S02]  /*5640*/  LEA R36, P2, R7, R2, 0x1 ;  /* 0x0000000207247211 */ /* 0x000fe400078408ff */
[----:B------:R-:W-:Y:S01]  /*5650*/  F2FP.F16.F32.PACK_AB R45, R59, R57 ;  /* 0x000000393b2d723e */ /* 0x000fe200000000ff */
[----:B------:R-:W-:Y:S01]  /*5660*/  IMAD R43, R3, 0x2, R5 ;  /* 0x00000002032b7824 */ /* 0x000fe200078e0205 */
[----:B------:R-:W-:Y:S01]  /*5670*/  LEA.HI.X.SX32 R37, R7, R16, 0x1, P2 ;  /* 0x0000001007257211 */ /* 0x000fe200010f0eff */
[----:B------:R-:W-:Y:S01]  /*5680*/  STS.128 [R81], R20 ;  /* 0x0000001451007388 */ /* 0x000fe20000000c00 */
[----:B------:R-:W-:-:S02]  /*5690*/  LEA R38, P2, R5, R2, 0x1 ;  /* 0x0000000205267211 */ /* 0x000fc400078408ff */
[----:B------:R-:W-:Y:S01]  /*56a0*/  F2FP.F16.F32.PACK_AB R54, R62, R60 ;  /* 0x0000003c3e36723e */ /* 0x000fe200000000ff */
[----:B------:R-:W-:Y:S01]  /*56b0*/  STS.128 [R81+0x400], R72 ;  /* 0x0004004851007388 */ /* 0x000fe20000000c00 */
[----:B------:R-:W-:Y:S02]  /*56c0*/  LEA.HI.X.SX32 R39, R5, R16, 0x1, P2 ;  /* 0x0000001005277211 */ /* 0x000fe400010f0eff */
[----:B------:R-:W-:Y:S01]  /*56d0*/  F2FP.F16.F32.PACK_AB R46, R63, R61 ;  /* 0x0000003d3f2e723e */ /* 0x000fe200000000ff */
[----:B------:R-:W-:Y:S01]  /*56e0*/  BAR.SYNC.DEFER_BLOCKING 0x0 ;  /* 0x0000000000007b1d */ /* 0x000fe20000010000 */
[----:B------:R-:W-:Y:S02]  /*56f0*/  F2FP.F16.F32.PACK_AB R55, R66, R64 ;  /* 0x000000404237723e */ /* 0x000fe400000000ff */
[----:B------:R-:W-:Y:S02]  /*5700*/  F2FP.F16.F32.PACK_AB R47, R67, R65 ;  /* 0x00000041432f723e */ /* 0x000fe400000000ff */
[----:B------:R-:W-:-:S02]  /*5710*/  LEA R40, P2, R43, R2, 0x1 ;  /* 0x000000022b287211 */ /* 0x000fc400078408ff */
[C---:B------:R-:W-:Y:S02]  /*5720*/  LOP3.LUT R48, R0.reuse, 0xa, RZ, 0xfc, !PT ;  /* 0x0000000a00307812 */ /* 0x040fe400078efcff */
[----:B------:R-:W-:Y:S01]  /*5730*/  LEA.HI.X.SX32 R41, R43, R16, 0x1, P2 ;  /* 0x000000102b297211 */ /* 0x000fe200010f0eff */
[----:B------:R-:W-:Y:S01]  /*5740*/  IMAD R43, R3, 0x2, R43 ;  /* 0x00000002032b7824 */ /* 0x000fe200078e022b */
[----:B------:R-:W-:Y:S02]  /*5750*/  ISETP.LT.AND P2, PT, R0, UR11, !P0 ;  /* 0x0000000b00007c0c */ /* 0x000fe4000c741270 */
[----:B0-----:R-:W-:Y:S02]  /*5760*/  PRMT R49, R28, 0x7632, R49 ;  /* 0x000076321c317816 */ /* 0x001fe40000000031 */
[----:B------:R-:W-:Y:S01]  /*5770*/  LOP3.LUT R42, R0, 0xc, RZ, 0xfc, !PT ;  /* 0x0000000c002a7812 */ /* 0x000fe200078efcff */
[----:B------:R-:W0:Y:S04]  /*5780*/  LDS.128 R24, [R17+UR13] ;  /* 0x0000000d11187984 */ /* 0x000e280008000c00 */
[----:B------:R-:W-:Y:S01]  /*5790*/  LDS.128 R8, [R17+UR13+0x800] ;  /* 0x0008000d11087984 */ /* 0x000fe20008000c00 */
[----:B------:R-:W-:Y:S06]  /*57a0*/  BAR.SYNC.DEFER_BLOCKING 0x0 ;  /* 0x0000000000007b1d */ /* 0x000fec0000010000 */
[----:B------:R-:W-:Y:S04]  /*57b0*/  STS.128 [R81], R76 ;  /* 0x0000004c51007388 */ /* 0x000fe80000000c00 */
[----:B------:R-:W-:Y:S01]  /*57c0*/  STS.128 [R81+0x400], R68 ;  /* 0x0004004451007388 */ /* 0x000fe20000000c00 */
[----:B------:R-:W-:Y:S06]  /*57d0*/  BAR.SYNC.DEFER_BLOCKING 0x0 ;  /* 0x0000000000007b1d */ /* 0x000fec0000010000 */
[----:B------:R-:W1:Y:S04]  /*57e0*/  LDS.128 R20, [R17+UR13] ;  /* 0x0000000d11147984 */ /* 0x000e680008000c00 */
[----:B------:R-:W-:Y:S01]  /*57f0*/  LDS.128 R4, [R17+UR13+0x800] ;  /* 0x0008000d11047984 */ /* 0x000fe20008000c00 */
[----:B------:R-:W-:Y:S06]  /*5800*/  BAR.SYNC.DEFER_BLOCKING 0x0 ;  /* 0x0000000000007b1d */ /* 0x000fec0000010000 */
[----:B------:R-:W-:Y:S04]  /*5810*/  STS.128 [R81], R52 ;  /* 0x0000003451007388 */ /* 0x000fe80000000c00 */
[----:B------:R-:W-:Y:S01]  /*5820*/  STS.128 [R81+0x400], R44 ;  /* 0x0004002c51007388 */ /* 0x000fe20000000c00 */
[----:B------:R-:W-:Y:S06]  /*5830*/  BAR.SYNC.DEFER_BLOCKING 0x0 ;  /* 0x0000000000007b1d */ /* 0x000fec0000010000 */
[----:B------:R2:W-:Y:S01]  /*5840*/  @P2 STG.E.U16 desc[UR26][R18.64], R28 ;  /* 0x0000001c12002986 */ /* 0x0005e2000c10151a */
[----:B------:R-:W-:-:S02]  /*5850*/  ISETP.LT.AND P2, PT, R48, UR11, !P0 ;  /* 0x0000000b30007c0c */ /* 0x000fc4000c741270 */
[----:B------:R-:W-:Y:S01]  /*5860*/  LOP3.LUT R48, R0, 0xe, RZ, 0xfc, !PT ;  /* 0x0000000e00307812 */ /* 0x000fe200078efcff */
[----:B------:R3:W-:Y:S01]  /*5870*/  @P6 STG.E.U16 desc[UR26][R32.64], R49 ;  /* 0x0000003120006986 */ /* 0x0007e2000c10151a */
[----:B------:R-:W-:Y:S02]  /*5880*/  ISETP.LT.AND P6, PT, R42, UR11, !P0 ;  /* 0x0000000b2a007c0c */ /* 0x000fe4000c7c1270 */
[----:B------:R-:W-:Y:S01]  /*5890*/  LOP3.LUT R42, R0, 0x10, RZ, 0xfc, !PT ;  /* 0x00000010002a7812 */ /* 0x000fe200078efcff */
[----:B------:R4:W-:Y:S01]  /*58a0*/  @P5 STG.E.U16 desc[UR26][R34.64], R29 ;  /* 0x0000001d22005986 */ /* 0x0009e2000c10151a */
[----:B------:R-:W-:Y:S02]  /*58b0*/  ISETP.LT.AND P5, PT, R48, UR11, !P0 ;  /* 0x0000000b30007c0c */ /* 0x000fe4000c7a1270 */
[----:B--2---:R-:W-:Y:S02]  /*58c0*/  PRMT R19, R29, 0x7632, R19 ;  /* 0x000076321d137816 */ /* 0x004fe40000000013 */
[----:B------:R-:W-:-:S02]  /*58d0*/  LOP3.LUT R28, R0, 0x12, RZ, 0xfc, !PT ;  /* 0x00000012001c7812 */ /* 0x000fc400078efcff */
[----:B---3--:R-:W-:Y:S01]  /*58e0*/  LOP3.LUT R32, R0, 0x14, RZ, 0xfc, !PT ;  /* 0x0000001400207812 */ /* 0x008fe200078efcff */
[----:B------:R2:W-:Y:S01]  /*58f0*/  @P4 STG.E.U16 desc[UR26][R36.64], R19 ;  /* 0x0000001324004986 */ /* 0x0005e2000c10151a */
[----:B------:R-:W-:Y:S02]  /*5900*/  ISETP.LT.AND P4, PT, R42, UR11, !P0 ;  /* 0x0000000b2a007c0c */ /* 0x000fe4000c781270 */
[----:B----4-:R-:W-:Y:S01]  /*5910*/  PRMT R35, R30, 0x7632, R35 ;  /* 0x000076321e237816 */ /* 0x010fe20000000023 */
[----:B------:R-:W-:Y:S01]  /*5920*/  @P3 STG.E.U16 desc[UR26][R38.64], R30 ;  /* 0x0000001e26003986 */ /* 0x000fe2000c10151a */
[----:B------:R-:W-:Y:S01]  /*5930*/  LEA R18, P3, R43, R2, 0x1 ;  /* 0x000000022b127211 */ /* 0x000fe200078608ff */
[C---:B------:R-:W-:Y:S02]  /*5940*/  IMAD R29, R3.reuse, 0x2, R43 ;  /* 0x00000002031d7824 */ /* 0x040fe400078e022b */
[----:B------:R3:W-:Y:S01]  /*5950*/  @P2 STG.E.U16 desc[UR26][R40.64], R35 ;  /* 0x0000002328002986 */ /* 0x0007e2000c10151a */
[----:B------:R-:W-:Y:S01]  /*5960*/  ISETP.LT.AND P2, PT, R28, UR11, !P0 ;  /* 0x0000000b1c007c0c */ /* 0x000fe2000c741270 */
[----:B------:R-:W-:Y:S01]  /*5970*/  IMAD R33, R3, 0x2, R29 ;  /* 0x0000000203217824 */ /* 0x000fe200078e021d */
[----:B--2---:R-:W-:-:S02]  /*5980*/  LEA.HI.X.SX32 R19, R43, R16, 0x1, P3 ;  /* 0x000000102b137211 */ /* 0x004fc400018f0eff */
[----:B------:R-:W-:Y:S02]  /*5990*/  LEA R28, P3, R29, R2, 0x1 ;  /* 0x000000021d1c7211 */ /* 0x000fe400078608ff */
[----:B------:R-:W-:Y:S01]  /*59a0*/  PRMT R36, R31, 0x7632, R36 ;  /* 0x000076321f247816 */ /* 0x000fe20000000024 */
[----:B------:R2:W-:Y:S01]  /*59b0*/  @P6 STG.E.U16 desc[UR26][R18.64], R31 ;  /* 0x0000001f12006986 */ /* 0x0005e2000c10151a */
[----:B------:R-:W-:Y:S02]  /*59c0*/  ISETP.LT.AND P6, PT, R32, UR11, !P0 ;  /* 0x0000000b20007c0c */ /* 0x000fe4000c7c1270 */
[----:B------:R-:W-:Y:S01]  /*59d0*/  LEA.HI.X.SX32 R29, R29, R16, 0x1, P3 ;  /* 0x000000101d1d7211 */ /* 0x000fe200018f0eff */
[----:B---3--:R-:W-:Y:S01]  /*59e0*/  IMAD R35, R3, 0x2, R33 ;  /* 0x0000000203237824 */ /* 0x008fe200078e0221 */
[C---:B------:R-:W-:Y:S02]  /*59f0*/  LEA R32, P3, R33.reuse, R2, 0x1 ;  /* 0x0000000221207211 */ /* 0x040fe400078608ff */
[----:B------:R-:W-:Y:S01]  /*5a00*/  LOP3.LUT R30, R0, 0x16, RZ, 0xfc, !PT ;  /* 0x00000016001e7812 */ /* 0x000fe200078efcff */
[----:B------:R3:W-:Y:S01]  /*5a10*/  @P5 STG.E.U16 desc[UR26][R28.64], R36 ;  /* 0x000000241c005986 */ /* 0x0007e2000c10151a */
[----:B------:R-:W-:-:S02]  /*5a20*/  LEA.HI.X.SX32 R33, R33, R16, 0x1, P3 ;  /* 0x0000001021217211 */ /* 0x000fc400018f0eff */
[----:B------:R-:W-:Y:S01]  /*5a30*/  LEA R34, P5, R35, R2, 0x1 ;  /* 0x0000000223227211 */ /* 0x000fe200078a08ff */
[----:B--2---:R-:W-:Y:S01]  /*5a40*/  IMAD R19, R3, 0x2, R35 ;  /* 0x0000000203137824 */ /* 0x004fe200078e0223 */
[----:B------:R-:W-:Y:S01]  /*5a50*/  LOP3.LUT R18, R0, 0x18, RZ, 0xfc, !PT ;  /* 0x0000001800127812 */ /* 0x000fe200078efcff */
[----:B0-----:R0:W-:Y:S01]  /*5a60*/  @P4 STG.E.U16 desc[UR26][R32.64], R24 ;  /* 0x0000001820004986 */ /* 0x0011e2000c10151a */
[----:B------:R-:W-:Y:S02]  /*5a70*/  LEA.HI.X.SX32 R35, R35, R16, 0x1, P5 ;  /* 0x0000001023237211 */ /* 0x000fe400028f0eff */
[----:B------:R-:W-:Y:S02]  /*5a80*/  ISETP.LT.AND P4, PT, R18, UR11, !P0 ;  /* 0x0000000b12007c0c */ /* 0x000fe4000c781270 */
[----:B------:R-:W-:Y:S01]  /*5a90*/  LEA R18, P5, R19, R2, 0x1 ;  /* 0x0000000213127211 */ /* 0x000fe200078a08ff */
[----:B---3--:R-:W-:Y:S01]  /*5aa0*/  IMAD R29, R3, 0x2, R19 ;  /* 0x00000002031d7824 */ /* 0x008fe200078e0213 */
[----:B------:R-:W-:-:S02]  /*5ab0*/  ISETP.LT.AND P3, PT, R30, UR11, !P0 ;  /* 0x0000000b1e007c0c */ /* 0x000fc4000c761270 */
[----:B------:R-:W-:Y:S01]  /*5ac0*/  LEA.HI.X.SX32 R19, R19, R16, 0x1, P5 ;  /* 0x0000001013137211 */ /* 0x000fe200028f0eff */
[----:B------:R-:W-:Y:S01]  /*5ad0*/  IMAD R31, R3, 0x2, R29 ;  /* 0x00000002031f7824 */ /* 0x000fe200078e021d */
[----:B------:R-:W-:Y:S02]  /*5ae0*/  LOP3.LUT R30, R0, 0x1a, RZ, 0xfc, !PT ;  /* 0x0000001a001e7812 */ /* 0x000fe400078efcff */
[----:B0-----:R-:W-:Y:S02]  /*5af0*/  PRMT R33, R24, 0x7632, R33 ;  /* 0x0000763218217816 */ /* 0x001fe40000000021 */
[----:B------:R-:W-:Y:S02]  /*5b00*/  LEA R28, P5, R29, R2, 0x1 ;  /* 0x000000021d1c7211 */ /* 0x000fe400078a08ff */
[----:B------:R-:W-:Y:S01]  /*5b10*/  LOP3.LUT R24, R0, 0x1c, RZ, 0xfc, !PT ;  /* 0x0000001c00187812 */ /* 0x000fe200078efcff */
[----:B------:R0:W-:Y:S01]  /*5b20*/  @P2 STG.E.U16 desc[UR26][R34.64], R33 ;  /* 0x0000002122002986 */ /* 0x0001e2000c10151a */
[----:B------:R-:W-:-:S02]  /*5b30*/  ISETP.LT.AND P2, PT, R30, UR11, !P0 ;  /* 0x0000000b1e007c0c */ /* 0x000fc4000c741270 */
[----:B------:R-:W-:Y:S01]  /*5b40*/  LEA.HI.X.SX32 R29, R29, R16, 0x1, P5 ;  /* 0x000000101d1d7211 */ /* 0x000fe200028f0eff */
[----:B------:R2:W-:Y:S01]  /*5b50*/  @P6 STG.E.U16 desc[UR26][R18.64], R25 ;  /* 0x0000001912006986 */ /* 0x0005e2000c10151a */
[----:B------:R-:W-:Y:S02]  /*5b60*/  LEA R30, P5, R31, R2, 0x1 ;  /* 0x000000021f1e7211 */ /* 0x000fe400078a08ff */
[----:B------:R-:W-:Y:S02]  /*5b70*/  ISETP.LT.AND P6, PT, R24, UR11, !P0 ;  /* 0x0000000b18007c0c */ /* 0x000fe4000c7c1270 */
[C---:B------:R-:W-:Y:S01]  /*5b80*/  LOP3.LUT R24, R0.reuse, 0x1e, RZ, 0xfc, !PT ;  /* 0x0000001e00187812 */ /* 0x040fe200078efcff */
[----:B0-----:R-:W-:Y:S01]  /*5b90*/  IMAD R33, R3, 0x2, R31 ;  /* 0x0000000203217824 */ /* 0x001fe200078e021f */
[----:B------:R-:W-:Y:S02]  /*5ba0*/  PRMT R34, R25, 0x7632, R34 ;  /* 0x0000763219227816 */ /* 0x000fe40000000022 */
[----:B------:R-:W-:Y:S01]  /*5bb0*/  LEA.HI.X.SX32 R31, R31, R16, 0x1, P5 ;  /* 0x000000101f1f7211 */ /* 0x000fe200028f0eff */
[----:B--2---:R-:W-:Y:S01]  /*5bc0*/  IMAD R19, R3, 0x2, R33 ;  /* 0x0000000203137824 */ /* 0x004fe200078e0221 */
[----:B------:R-:W-:Y:S01]  /*5bd0*/  LEA R32, P5, R33, R2, 0x1 ;  /* 0x0000000221207211 */ /* 0x000fe200078a08ff */
[----:B------:R0:W-:Y:S01]  /*5be0*/  @P3 STG.E.U16 desc[UR26][R28.64], R34 ;  /* 0x000000221c003986 */ /* 0x0001e2000c10151a */
[----:B------:R-:W-:Y:S01]  /*5bf0*/  LOP3.LUT R18, R0, 0x20, RZ, 0xfc, !PT ;  /* 0x0000002000127812 */ /* 0x000fe200078efcff */
[----:B------:R-:W-:Y:S01]  /*5c00*/  IMAD R25, R3, 0x2, R19 ;  /* 0x0000000203197824 */ /* 0x000fe200078e0213 */
[----:B------:R-:W-:Y:S01]  /*5c10*/  LEA.HI.X.SX32 R33, R33, R16, 0x1, P5 ;  /* 0x0000001021217211 */ /* 0x000fe200028f0eff */
[----:B------:R2:W-:Y:S01]  /*5c20*/  @P4 STG.E.U16 desc[UR26][R30.64], R26 ;  /* 0x0000001a1e004986 */ /* 0x0005e2000c10151a */
[----:B------:R-:W-:-:S02]  /*5c30*/  ISETP.LT.AND P3, PT, R24, UR11, !P0 ;  /* 0x0000000b18007c0c */ /* 0x000fc4000c761270 */
[----:B------:R-:W-:Y:S02]  /*5c40*/  ISETP.LT.AND P4, PT, R18, UR11, !P0 ;  /* 0x0000000b12007c0c */ /* 0x000fe4000c781270 */
[----:B------:R-:W-:Y:S02]  /*5c50*/  LOP3.LUT R24, R0, 0x22, RZ, 0xfc, !PT ;  /* 0x0000002200187812 */ /* 0x000fe400078efcff */
[----:B------:R-:W-:Y:S01]  /*5c60*/  LEA R18, P5, R19, R2, 0x1 ;  /* 0x0000000213127211 */ /* 0x000fe200078a08ff */
[----:B0-----:R-:W-:Y:S01]  /*5c70*/  IMAD R29, R3, 0x2, R25 ;  /* 0x00000002031d7824 */ /* 0x001fe200078e0219 */
[----:B-1----:R-:W-:Y:S02]  /*5c80*/  PRMT R34, R20, 0x7632, R34 ;  /* 0x0000763214227816 */ /* 0x002fe40000000022 */
[----:B------:R-:W-:Y:S02]  /*5c90*/  LEA.HI.X.SX32 R19, R19, R16, 0x1, P5 ;  /* 0x0000001013137211 */ /* 0x000fe400028f0eff */
[----:B--2---:R-:W-:-:S02]  /*5ca0*/  PRMT R31, R26, 0x7632, R31 ;  /* 0x000076321a1f7816 */ /* 0x004fc4000000001f */
[----:B------:R-:W-:-:S03]  /*5cb0*/  LOP3.LUT R26, R0, 0x24, RZ, 0xfc, !PT ;  /* 0x00000024001a7812 */ /* 0x000fc600078efcff */
[----:B------:R0:W-:Y:S01]  /*5cc0*/  @P2 STG.E.U16 desc[UR26][R32.64], R31 ;  /* 0x0000001f20002986 */ /* 0x0001e2000c10151a */
[----:B------:R-:W-:Y:S02]  /*5cd0*/  ISETP.LT.AND P2, PT, R24, UR11, !P0 ;  /* 0x0000000b18007c0c */ /* 0x000fe4000c741270 */
[C---:B------:R-:W-:Y:S01]  /*5ce0*/  LEA R24, P5, R25.reuse, R2, 0x1 ;  /* 0x0000000219187211 */ /* 0x040fe200078a08ff */
[----:B------:R1:W-:Y:S01]  /*5cf0*/  @P6 STG.E.U16 desc[UR26][R18.64], R27 ;  /* 0x0000001b12006986 */ /* 0x0003e2000c10151a */
[----:B------:R-:W-:Y:S02]  /*5d00*/  ISETP.LT.AND P6, PT, R26, UR11, !P0 ;  /* 0x0000000b1a007c0c */ /* 0x000fe4000c7c1270 */
[----:B------:R-:W-:Y:S02]  /*5d10*/  LEA.HI.X.SX32 R25, R25, R16, 0x1, P5 ;  /* 0x0000001019197211 */ /* 0x000fe400028f0eff */
[----:B------:R-:W-:Y:S02]  /*5d20*/  LEA R28, P5, R29, R2, 0x1 ;  /* 0x000000021d1c7211 */ /* 0x000fe400078a08ff */
[----:B------:R-:W-:Y:S01]  /*5d30*/  LOP3.LUT R26, R0, 0x26, RZ, 0xfc, !PT ;  /* 0x00000026001a7812 */ /* 0x000fe200078efcff */
[----:B0-----:R-:W-:Y:S01]  /*5d40*/  IMAD R31, R3, 0x2, R29 ;  /* 0x00000002031f7824 */ /* 0x001fe200078e021d */
[----:B------:R-:W-:-:S02]  /*5d50*/  PRMT R32, R27, 0x7632, R32 ;  /* 0x000076321b207816 */ /* 0x000fc40000000020 */
[----:B------:R-:W-:Y:S01]  /*5d60*/  LEA.HI.X.SX32 R29, R29, R16, 0x1, P5 ;  /* 0x000000101d1d7211 */ /* 0x000fe200028f0eff */
[----:B-1----:R-:W-:Y:S01]  /*5d70*/  IMAD R27, R3, 0x2, R31 ;  /* 0x00000002031b7824 */ /* 0x002fe200078e021f */
[C---:B------:R-:W-:Y:S01]  /*5d80*/  LEA R30, P5, R31.reuse, R2, 0x1 ;  /* 0x000000021f1e7211 */ /* 0x040fe200078a08ff */
[----:B------:R-:W-:Y:S01]  /*5d90*/  @P3 STG.E.U16 desc[UR26][R24.64], R32 ;  /* 0x0000002018003986 */ /* 0x000fe2000c10151a */
[----:B------:R-:W-:Y:S02]  /*5da0*/  ISETP.LT.AND P3, PT, R26, UR11, !P0 ;  /* 0x0000000b1a007c0c */ /* 0x000fe4000c761270 */
[----:B------:R-:W-:Y:S01]  /*5db0*/  LEA.HI.X.SX32 R31, R31, R16, 0x1, P5 ;  /* 0x000000101f1f7211 */ /* 0x000fe200028f0eff */
[----:B------:R0:W-:Y:S01]  /*5dc0*/  @P4 STG.E.U16 desc[UR26][R28.64], R20 ;  /* 0x000000141c004986 */ /* 0x0001e2000c10151a */
[C---:B------:R-:W-:Y:S02]  /*5dd0*/  LOP3.LUT R19, R0.reuse, 0x28, RZ, 0xfc, !PT ;  /* 0x0000002800137812 */ /* 0x040fe400078efcff */
[----:B------:R-:W-:Y:S01]  /*5de0*/  LOP3.LUT R26, R0, 0x2a, RZ, 0xfc, !PT ;  /* 0x0000002a001a7812 */ /* 0x000fe200078efcff */
[----:B------:R1:W-:Y:S01]  /*5df0*/  @P2 STG.E.U16 desc[UR26][R30.64], R34 ;  /* 0x000000221e002986 */ /* 0x0003e2000c10151a */
[----:B------:R-:W-:-:S02]  /*5e00*/  LEA R18, P5, R27, R2, 0x1 ;  /* 0x000000021b127211 */ /* 0x000fc400078a08ff */
[----:B------:R-:W-:Y:S02]  /*5e10*/  ISETP.LT.AND P4, PT, R19, UR11, !P0 ;  /* 0x0000000b13007c0c */ /* 0x000fe4000c781270 */
[----:B------:R-:W-:Y:S02]  /*5e20*/  LEA.HI.X.SX32 R19, R27, R16, 0x1, P5 ;  /* 0x000000101b137211 */ /* 0x000fe400028f0eff */
[----:B------:R-:W-:Y:S01]  /*5e30*/  ISETP.LT.AND P2, PT, R26, UR11, !P0 ;  /* 0x0000000b1a007c0c */ /* 0x000fe2000c741270 */
[C---:B0-----:R-:W-:Y:S01]  /*5e40*/  IMAD R29, R3.reuse, 0x2, R27 ;  /* 0x00000002031d7824 */ /* 0x041fe200078e021b */
[----:B------:R-:W-:Y:S01]  /*5e50*/  LOP3.LUT R20, R0, 0x2c, RZ, 0xfc, !PT ;  /* 0x0000002c00147812 */ /* 0x000fe200078efcff */
[----:B------:R-:W0:Y:S02]  /*5e60*/  LDS.128 R24, [R17+UR13] ;  /* 0x0000000d11187984 */ /* 0x000e240008000c00 */
[----:B------:R-:W-:Y:S01]  /*5e70*/  IMAD R33, R3, 0x2, R29 ;  /* 0x0000000203217824 */ /* 0x000fe200078e021d */
[----:B------:R-:W-:Y:S01]  /*5e80*/  ISETP.LT.AND P5, PT, R20, UR11, !P0 ;  /* 0x0000000b14007c0c */ /* 0x000fe2000c7a1270 */
[----:B------:R2:W-:Y:S01]  /*5e90*/  @P6 STG.E.U16 desc[UR26][R18.64], R21 ;  /* 0x0000001512006986 */ /* 0x0005e2000c10151a */
[----:B------:R-:W-:Y:S01]  /*5ea0*/  LEA R28, P6, R29, R2, 0x1 ;  /* 0x000000021d1c7211 */ /* 0x000fe200078c08ff */
[----:B-1----:R-:W-:Y:S01]  /*5eb0*/  IMAD R31, R3, 0x2, R33 ;  /* 0x00000002031f7824 */ /* 0x002fe200078e0221 */
[----:B------:R-:W-:-:S02]  /*5ec0*/  LOP3.LUT R20, R0, 0x2e, RZ, 0xfc, !PT ;  /* 0x0000002e00147812 */ /* 0x000fc400078efcff */
[----:B------:R-:W-:Y:S02]  /*5ed0*/  LEA.HI.X.SX32 R29, R29, R16, 0x1, P6 ;  /* 0x000000101d1d7211 */ /* 0x000fe400030f0eff */
[C---:B------:R-:W-:Y:S02]  /*5ee0*/  LEA R32, P6, R33.reuse, R2, 0x1 ;  /* 0x0000000221207211 */ /* 0x040fe400078c08ff */
[----:B------:R-:W-:Y:S02]  /*5ef0*/  LOP3.LUT R30, R0, 0x32, RZ, 0xfc, !PT ;  /* 0x00000032001e7812 */ /* 0x000fe400078efcff */
[----:B------:R-:W-:Y:S02]  /*5f00*/  LEA.HI.X.SX32 R33, R33, R16, 0x1, P6 ;  /* 0x0000001021217211 */ /* 0x000fe400030f0eff */
[----:B--2---:R-:W-:Y:S01]  /*5f10*/  PRMT R19, R21, 0x7632, R19 ;  /* 0x0000763215137816 */ /* 0x004fe20000000013 */
[----:B------:R-:W-:Y:S01]  /*5f20*/  IMAD R21, R3, 0x2, R31 ;  /* 0x0000000203157824 */ /* 0x000fe200078e021f */
[----:B------:R-:W-:-:S03]  /*5f30*/  LEA R18, P6, R31, R2, 0x1 ;  /* 0x000000021f127211 */ /* 0x000fc600078c08ff */
[----:B------:R1:W-:Y:S01]  /*5f40*/  @P3 STG.E.U16 desc[UR26][R28.64], R19 ;  /* 0x000000131c003986 */ /* 0x0003e2000c10151a */
[----:B------:R-:W-:Y:S02]  /*5f50*/  ISETP.LT.AND P3, PT, R20, UR11, !P0 ;  /* 0x0000000b14007c0c */ /* 0x000fe4000c761270 */
[----:B------:R-:W-:Y:S01]  /*5f60*/  LOP3.LUT R20, R0, 0x30, RZ, 0xfc, !PT ;  /* 0x0000003000147812 */ /* 0x000fe200078efcff */
[----:B------:R2:W-:Y:S03]  /*5f70*/  @P4 STG.E.U16 desc[UR26][R32.64], R22 ;  /* 0x0000001620004986 */ /* 0x0005e6000c10151a */
[----:B------:R-:W-:Y:S02]  /*5f80*/  ISETP.LT.AND P4, PT, R20, UR11, !P0 ;  /* 0x0000000b14007c0c */ /* 0x000fe4000c781270 */
[----:B-1----:R-:W-:Y:S01]  /*5f90*/  LEA.HI.X.SX32 R19, R31, R16, 0x1, P6 ;  /* 0x000000101f137211 */ /* 0x002fe200030f0eff */
[----:B------:R-:W-:Y:S01]  /*5fa0*/  IMAD R29, R3, 0x2, R21 ;  /* 0x00000002031d7824 */ /* 0x000fe200078e0215 */
[----:B------:R-:W-:-:S02]  /*5fb0*/  LEA R20, P6, R21, R2, 0x1 ;  /* 0x0000000215147211 */ /* 0x000fc400078c08ff */
[----:B--2---:R-:W-:Y:S01]  /*5fc0*/  PRMT R33, R22, 0x7632, R33 ;  /* 0x0000763216217816 */ /* 0x004fe20000000021 */
[----:B------:R-:W-:Y:S01]  /*5fd0*/  IMAD R31, R3, 0x2, R29 ;  /* 0x00000002031f7824 */ /* 0x000fe200078e021d */
[----:B------:R-:W-:Y:S02]  /*5fe0*/  LEA.HI.X.SX32 R21, R21, R16, 0x1, P6 ;  /* 0x0000001015157211 */ /* 0x000fe400030f0eff */
[C---:B------:R-:W-:Y:S01]  /*5ff0*/  LEA R28, P6, R29.reuse, R2, 0x1 ;  /* 0x000000021d1c7211 */ /* 0x040fe200078c08ff */
[----:B------:R1:W-:Y:S01]  /*6000*/  @P2 STG.E.U16 desc[UR26][R18.64], R33 ;  /* 0x0000002112002986 */ /* 0x0003e2000c10151a */
[----:B------:R-:W-:Y:S02]  /*6010*/  ISETP.LT.AND P2, PT, R30, UR11, !P0 ;  /* 0x0000000b1e007c0c */ /* 0x000fe4000c741270 */
[----:B------:R-:W-:Y:S01]  /*6020*/  LEA.HI.X.SX32 R29, R29, R16, 0x1, P6 ;  /* 0x000000101d1d7211 */ /* 0x000fe200030f0eff */
[----:B------:R2:W-:Y:S01]  /*6030*/  @P5 STG.E.U16 desc[UR26][R20.64], R23 ;  /* 0x0000001714005986 */ /* 0x0005e2000c10151a */
[----:B------:R-:W-:-:S02]  /*6040*/  PRMT R32, R23, 0x7632, R32 ;  /* 0x0000763217207816 */ /* 0x000fc40000000020 */
[----:B------:R-:W-:Y:S02]  /*6050*/  LEA R30, P6, R31, R2, 0x1 ;  /* 0x000000021f1e7211 */ /* 0x000fe400078c08ff */
[C---:B------:R-:W-:Y:S01]  /*6060*/  LOP3.LUT R22, R0.reuse, 0x34, RZ, 0xfc, !PT ;  /* 0x0000003400167812 */ /* 0x040fe200078efcff */
[----:B------:R3:W-:Y:S01]  /*6070*/  @P3 STG.E.U16 desc[UR26][R28.64], R32 ;  /* 0x000000201c003986 */ /* 0x0007e2000c10151a */
[----:B-1----:R-:W-:Y:S01]  /*6080*/  LOP3.LUT R18, R0, 0x36, RZ, 0xfc, !PT ;  /* 0x0000003600127812 */ /* 0x002fe200078efcff */
[----:B------:R-:W-:Y:S01]  /*6090*/  IMAD R19, R3, 0x2, R31 ;  /* 0x0000000203137824 */ /* 0x000fe200078e021f */
[----:B------:R-:W-:Y:S02]  /*60a0*/  LEA.HI.X.SX32 R31, R31, R16, 0x1, P6 ;  /* 0x000000101f1f7211 */ /* 0x000fe400030f0eff */
[----:B------:R-:W-:Y:S01]  /*60b0*/  ISETP.LT.AND P3, PT, R18, UR11, !P0 ;  /* 0x0000000b12007c0c */ /* 0x000fe2000c761270 */
[----:B--2---:R-:W-:Y:S01]  /*60c0*/  IMAD R21, R3, 0x2, R19 ;  /* 0x0000000203157824 */ /* 0x004fe200078e0213 */
[----:B------:R-:W-:Y:S01]  /*60d0*/  LEA R18, P6, R19, R2, 0x1 ;  /* 0x0000000213127211 */ /* 0x000fe200078c08ff */
[----:B0-----:R0:W-:Y:S01]  /*60e0*/  @P4 STG.E.U16 desc[UR26][R30.64], R24 ;  /* 0x000000181e004986 */ /* 0x0011e2000c10151a */
[----:B------:R-:W-:Y:S01]  /*60f0*/  LOP3.LUT R20, R0, 0x38, RZ, 0xfc, !PT ;  /* 0x0000003800147812 */ /* 0x000fe200078efcff */
[----:B------:R-:W-:Y:S01]  /*6100*/  IMAD R23, R3, 0x2, R21 ;  /* 0x0000000203177824 */ /* 0x000fe200078e0215 */
[----:B------:R-:W-:-:S02]  /*6110*/  LEA.HI.X.SX32 R19, R19, R16, 0x1, P6 ;  /* 0x0000001013137211 */ /* 0x000fc400030f0eff */
[----:B------:R-:W-:Y:S01]  /*6120*/  ISETP.LT.AND P5, PT, R22, UR11, !P0 ;  /* 0x0000000b16007c0c */ /* 0x000fe2000c7a1270 */
[----:B---3--:R-:W-:Y:S01]  /*6130*/  IMAD R29, R3, 0x2, R23 ;  /* 0x00000002031d7824 */ /* 0x008fe200078e0217 */
[----:B------:R-:W-:Y:S02]  /*6140*/  ISETP.LT.AND P4, PT, R20, UR11, !P0 ;  /* 0x0000000b14007c0c */ /* 0x000fe4000c781270 */
[----:B------:R-:W-:Y:S02]  /*6150*/  LOP3.LUT R22, R0, 0x3a, RZ, 0xfc, !PT ;  /* 0x0000003a00167812 */ /* 0x000fe400078efcff */
[C---:B------:R-:W-:Y:S02]  /*6160*/  LEA R20, P6, R21.reuse, R2, 0x1 ;  /* 0x0000000215147211 */ /* 0x040fe400078c08ff */
[----:B0-----:R-:W-:Y:S02]  /*6170*/  PRMT R31, R24, 0x7632, R31 ;  /* 0x00007632181f7816 */ /* 0x001fe4000000001f */
[----:B------:R-:W-:-:S02]  /*6180*/  LEA.HI.X.SX32 R21, R21, R16, 0x1, P6 ;  /* 0x0000001015157211 */ /* 0x000fc400030f0eff */
[----:B------:R-:W-:Y:S01]  /*6190*/  PRMT R30, R25, 0x7632, R30 ;  /* 0x00007632191e7816 */ /* 0x000fe2000000001e */
[----:B------:R0:W-:Y:S01]  /*61a0*/  @P2 STG.E.U16 desc[UR26][R18.64], R31 ;  /* 0x0000001f12002986 */ /* 0x0001e2000c10151a */
[----:B------:R-:W-:Y:S02]  /*61b0*/  ISETP.LT.AND P2, PT, R22, UR11, !P0 ;  /* 0x0000000b16007c0c */ /* 0x000fe4000c741270 */
[C---:B------:R-:W-:Y:S01]  /*61c0*/  LEA R22, P6, R23.reuse, R2, 0x1 ;  /* 0x0000000217167211 */ /* 0x040fe200078c08ff */
[----:B------:R1:W-:Y:S01]  /*61d0*/  @P5 STG.E.U16 desc[UR26][R20.64], R25 ;  /* 0x0000001914005986 */ /* 0x0003e2000c10151a */
[----:B------:R-:W-:Y:S02]  /*61e0*/  LOP3.LUT R24, R0, 0x3c, RZ, 0xfc, !PT ;  /* 0x0000003c00187812 */ /* 0x000fe400078efcff */
[----:B------:R-:W-:Y:S02]  /*61f0*/  LEA.HI.X.SX32 R23, R23, R16, 0x1, P6 ;  /* 0x0000001017177211 */ /* 0x000fe400030f0eff */
[----:B------:R-:W-:-:S02]  /*6200*/  LEA R28, P6, R29, R2, 0x1 ;  /* 0x000000021d1c7211 */ /* 0x000fc400078c08ff */
[----:B------:R-:W-:Y:S01]  /*6210*/  ISETP.LT.AND P5, PT, R24, UR11, !P0 ;  /* 0x0000000b18007c0c */ /* 0x000fe2000c7a1270 */
[----:B0-----:R-:W-:Y:S01]  /*6220*/  IMAD R19, R3, 0x2, R29 ;  /* 0x0000000203137824 */ /* 0x001fe200078e021d */
[----:B------:R-:W-:Y:S01]  /*6230*/  LOP3.LUT R18, R0, 0x3e, RZ, 0xfc, !PT ;  /* 0x0000003e00127812 */ /* 0x000fe200078efcff */
[----:B------:R0:W-:Y:S01]  /*6240*/  @P3 STG.E.U16 desc[UR26][R22.64], R30 ;  /* 0x0000001e16003986 */ /* 0x0001e2000c10151a */
[----:B------:R-:W-:Y:S01]  /*6250*/  LEA.HI.X.SX32 R29, R29, R16, 0x1, P6 ;  /* 0x000000101d1d7211 */ /* 0x000fe200030f0eff */
[----:B-1----:R-:W-:Y:S01]  /*6260*/  IMAD R21, R3, 0x2, R19 ;  /* 0x0000000203157824 */ /* 0x002fe200078e0213 */
[----:B------:R-:W-:Y:S02]  /*6270*/  ISETP.LT.AND P3, PT, R18, UR11, !P0 ;  /* 0x0000000b12007c0c */ /* 0x000fe4000c761270 */
[----:B------:R-:W-:Y:S01]  /*6280*/  LEA R18, P6, R19, R2, 0x1 ;  /* 0x0000000213127211 */ /* 0x000fe200078c08ff */
[----:B------:R1:W-:Y:S01]  /*6290*/  @P4 STG.E.U16 desc[UR26][R28.64], R26 ;  /* 0x0000001a1c004986 */ /* 0x0003e2000c10151a */
[----:B------:R-:W-:-:S02]  /*62a0*/  LOP3.LUT R20, R0, 0x40, RZ, 0xfc, !PT ;  /* 0x0000004000147812 */ /* 0x000fc400078efcff */
[----:B------:R-:W-:Y:S02]  /*62b0*/  LEA.HI.X.SX32 R19, R19, R16, 0x1, P6 ;  /* 0x0000001013137211 */ /* 0x000fe400030f0eff */
[----:B------:R-:W-:Y:S01]  /*62c0*/  ISETP.LT.AND P4, PT, R20, UR11, !P0 ;  /* 0x0000000b14007c0c */ /* 0x000fe2000c781270 */
[----:B0-----:R-:W-:Y:S01]  /*62d0*/  IMAD R23, R3, 0x2, R21 ;  /* 0x0000000203177824 */ /* 0x001fe200078e0215 */
[----:B------:R-:W-:Y:S02]  /*62e0*/  LEA R20, P6, R21, R2, 0x1 ;  /* 0x0000000215147211 */ /* 0x000fe400078c08ff */
[----:B------:R-:W-:Y:S01]  /*62f0*/  LOP3.LUT R24, R0, 0x42, RZ, 0xfc, !PT ;  /* 0x0000004200187812 */ /* 0x000fe200078efcff */
[----:B------:R-:W-:Y:S01]  /*6300*/  IMAD R25, R3, 0x2, R23 ;  /* 0x0000000203197824 */ /* 0x000fe200078e0217 */
[----:B------:R-:W-:Y:S02]  /*6310*/  LEA.HI.X.SX32 R21, R21, R16, 0x1, P6 ;  /* 0x0000001015157211 */ /* 0x000fe400030f0eff */
[----:B-1----:R-:W-:-:S02]  /*6320*/  PRMT R29, R26, 0x7632, R29 ;  /* 0x000076321a1d7816 */ /* 0x002fc4000000001d */
[----:B------:R-:W-:Y:S02]  /*6330*/  LEA R22, P6, R23, R2, 0x1 ;  /* 0x0000000217167211 */ /* 0x000fe400078c08ff */
[----:B------:R-:W-:Y:S01]  /*6340*/  PRMT R28, R27, 0x7632, R28 ;  /* 0x000076321b1c7816 */ /* 0x000fe2000000001c */
[----:B------:R0:W-:Y:S01]  /*6350*/  @P2 STG.E.U16 desc[UR26][R18.64], R29 ;  /* 0x0000001d12002986 */ /* 0x0001e2000c10151a */
[----:B------:R-:W-:Y:S02]  /*6360*/  ISETP.LT.AND P2, PT, R24, UR11, !P0 ;  /* 0x0000000b18007c0c */ /* 0x000fe4000c741270 */
[----:B------:R-:W-:Y:S01]  /*6370*/  LOP3.LUT R24, R0, 0x44, RZ, 0xfc, !PT ;  /* 0x0000004400187812 */ /* 0x000fe200078efcff */
[----:B------:R1:W-:Y:S01]  /*6380*/  @P5 STG.E.U16 desc[UR26][R20.64], R27 ;  /* 0x0000001b14005986 */ /* 0x0003e2000c10151a */
[----:B------:R-:W-:Y:S02]  /*6390*/  LEA.HI.X.SX32 R23, R23, R16, 0x1, P6 ;  /* 0x0000001017177211 */ /* 0x000fe400030f0eff */
[----:B------:R-:W-:-:S02]  /*63a0*/  ISETP.LT.AND P5, PT, R24, UR11, !P0 ;  /* 0x0000000b18007c0c */ /* 0x000fc4000c7a1270 */
[----:B------:R-:W-:Y:S01]  /*63b0*/  LEA R24, P6, R25, R2, 0x1 ;  /* 0x0000000219187211 */ /* 0x000fe200078c08ff */
[----:B------:R2:W-:Y:S01]  /*63c0*/  @P3 STG.E.U16 desc[UR26][R22.64], R28 ;  /* 0x0000001c16003986 */ /* 0x0005e2000c10151a */
[C---:B------:R-:W-:Y:S01]  /*63d0*/  LOP3.LUT R26, R0.reuse, 0x4a, RZ, 0xfc, !PT ;  /* 0x0000004a001a7812 */ /* 0x040fe200078efcff */
[----:B0-----:R-:W-:Y:S01]  /*63e0*/  IMAD R19, R3, 0x2, R25 ;  /* 0x0000000203137824 */ /* 0x001fe200078e0219 */
[----:B------:R-:W-:Y:S02]  /*63f0*/  LOP3.LUT R18, R0, 0x46, RZ, 0xfc, !PT ;  /* 0x0000004600127812 */ /* 0x000fe400078efcff */
[----:B------:R-:W-:Y:S01]  /*6400*/  LEA.HI.X.SX32 R25, R25, R16, 0x1, P6 ;  /* 0x0000001019197211 */ /* 0x000fe200030f0eff */
[----:B-1----:R-:W-:Y:S01]  /*6410*/  IMAD R21, R3, 0x2, R19 ;  /* 0x0000000203157824 */ /* 0x002fe200078e0213 */
[----:B------:R-:W-:Y:S02]  /*6420*/  ISETP.LT.AND P3, PT, R18, UR11, !P0 ;  /* 0x0000000b12007c0c */ /* 0x000fe4000c761270 */
[----:B------:R-:W-:Y:S01]  /*6430*/  LEA R18, P6, R19, R2, 0x1 ;  /* 0x0000000213127211 */ /* 0x000fe200078c08ff */
[----:B------:R0:W-:Y:S01]  /*6440*/  @P4 STG.E.U16 desc[UR26][R24.64], R12 ;  /* 0x0000000c18004986 */ /* 0x0001e2000c10151a */
[----:B------:R-:W-:Y:S01]  /*6450*/  LOP3.LUT R20, R0, 0x48, RZ, 0xfc, !PT ;  /* 0x0000004800147812 */ /* 0x000fe200078efcff */
[----:B--2---:R-:W-:Y:S01]  /*6460*/  IMAD R23, R3, 0x2, R21 ;  /* 0x0000000203177824 */ /* 0x004fe200078e0215 */
[----:B------:R-:W-:-:S02]  /*6470*/  LEA.HI.X.SX32 R19, R19, R16, 0x1, P6 ;  /* 0x0000001013137211 */ /* 0x000fc400030f0eff */
[----:B------:R-:W-:Y:S02]  /*6480*/  ISETP.LT.AND P4, PT, R20, UR11, !P0 ;  /* 0x0000000b14007c0c */ /* 0x000fe4000c781270 */
[C---:B------:R-:W-:Y:S02]  /*6490*/  LEA R20, P6, R21.reuse, R2, 0x1 ;  /* 0x0000000215147211 */ /* 0x040fe400078c08ff */
[----:B------:R-:W-:Y:S02]  /*64a0*/  PRMT R27, R12, 0x7632, R27 ;  /* 0x000076320c1b7816 */ /* 0x000fe4000000001b */
[----:B------:R-:W-:Y:S01]  /*64b0*/  LEA.HI.X.SX32 R21, R21, R16, 0x1, P6 ;  /* 0x0000001015157211 */ /* 0x000fe200030f0eff */
[----:B0-----:R-:W-:Y:S01]  /*64c0*/  IMAD R25, R3, 0x2, R23 ;  /* 0x0000000203197824 */ /* 0x001fe200078e0217 */
[----:B------:R-:W-:Y:S01]  /*64d0*/  LEA R22, P6, R23, R2, 0x1 ;  /* 0x0000000217167211 */ /* 0x000fe200078c08ff */
[----:B------:R0:W-:Y:S01]  /*64e0*/  @P2 STG.E.U16 desc[UR26][R18.64], R27 ;  /* 0x0000001b12002986 */ /* 0x0001e2000c10151a */
[----:B------:R-:W-:-:S02]  /*64f0*/  LOP3.LUT R12, R0, 0x4c, RZ, 0xfc, !PT ;  /* 0x0000004c000c7812 */ /* 0x000fc400078efcff */
[----:B------:R-:W-:Y:S01]  /*6500*/  LEA.HI.X.SX32 R23, R23, R16, 0x1, P6 ;  /* 0x0000001017177211 */ /* 0x000fe200030f0eff */
[----:B------:R1:W-:Y:S01]  /*6510*/  @P5 STG.E.U16 desc[UR26][R20.64], R13 ;  /* 0x0000000d14005986 */ /* 0x0003e2000c10151a */
[----:B------:R-:W-:Y:S02]  /*6520*/  LEA R24, P6, R25, R2, 0x1 ;  /* 0x0000000219187211 */ /* 0x000fe400078c08ff */
[----:B------:R-:W-:Y:S02]  /*6530*/  ISETP.LT.AND P5, PT, R12, UR11, !P0 ;  /* 0x0000000b0c007c0c */ /* 0x000fe4000c7a1270 */
[----:B------:R-:W-:Y:S02]  /*6540*/  ISETP.LT.AND P2, PT, R26, UR11, !P0 ;  /* 0x0000000b1a007c0c */ /* 0x000fe4000c741270 */
[----:B------:R-:W-:Y:S01]  /*6550*/  LOP3.LUT R12, R0, 0x4e, RZ, 0xfc, !PT ;  /* 0x0000004e000c7812 */ /* 0x000fe200078efcff */
[----:B0-----:R-:W-:Y:S01]  /*6560*/  IMAD R19, R3, 0x2, R25 ;  /* 0x0000000203137824 */ /* 0x001fe200078e0219 */
[----:B------:R-:W-:-:S02]  /*6570*/  LEA.HI.X.SX32 R25, R25, R16, 0x1, P6 ;  /* 0x0000001019197211 */ /* 0x000fc400030f0eff */
[----:B-1----:R-:W-:Y:S01]  /*6580*/  PRMT R21, R13, 0x7632, R21 ;  /* 0x000076320d157816 */ /* 0x002fe20000000015 */
[----:B------:R-:W-:Y:S01]  /*6590*/  IMAD R13, R3, 0x2, R19 ;  /* 0x00000002030d7824 */ /* 0x000fe200078e0213 */
[C---:B------:R-:W-:Y:S02]  /*65a0*/  LEA R18, P6, R19.reuse, R2, 0x1 ;  /* 0x0000000213127211 */ /* 0x040fe400078c08ff */
[----:B------:R-:W-:Y:S01]  /*65b0*/  LOP3.LUT R20, R0, 0x52, RZ, 0xfc, !PT ;  /* 0x0000005200147812 */ /* 0x000fe200078efcff */
[----:B------:R0:W-:Y:S01]  /*65c0*/  @P3 STG.E.U16 desc[UR26][R22.64], R21 ;  /* 0x0000001516003986 */ /* 0x0001e2000c10151a */
[----:B------:R-:W-:Y:S02]  /*65d0*/  ISETP.LT.AND P3, PT, R12, UR11, !P0 ;  /* 0x0000000b0c007c0c */ /* 0x000fe4000c761270 */
[----:B------:R-:W-:Y:S01]  /*65e0*/  LOP3.LUT R12, R0, 0x50, RZ, 0xfc, !PT ;  /* 0x00000050000c7812 */ /* 0x000fe200078efcff */
[----:B------:R1:W-:Y:S01]  /*65f0*/  @P4 STG.E.U16 desc[UR26][R24.64], R14 ;  /* 0x0000000e18004986 */ /* 0x0003e2000c10151a */
[----:B------:R-:W-:-:S02]  /*6600*/  LEA.HI.X.SX32 R19, R19, R16, 0x1, P6 ;  /* 0x0000001013137211 */ /* 0x000fc400030f0eff */
[----:B------:R-:W-:Y:S02]  /*6610*/  ISETP.LT.AND P4, PT, R12, UR11, !P0 ;  /* 0x0000000b0c007c0c */ /* 0x000fe4000c781270 */
[----:B------:R-:W-:Y:S01]  /*6620*/  LEA R12, P6, R13, R2, 0x1 ;  /* 0x000000020d0c7211 */ /* 0x000fe200078c08ff */
[----:B0-----:R-:W-:-:S03]  /*6630*/  IMAD R21, R3, 0x2, R13 ;  /* 0x0000000203157824 */ /* 0x001fc600078e020d */
[----:B------:R-:W-:Y:S02]  /*6640*/  LEA.HI.X.SX32 R13, R13, R16, 0x1, P6 ;  /* 0x000000100d0d7211 */ /* 0x000fe400030f0eff */
[----:B-1----:R-:W-:Y:S01]  /*6650*/  PRMT R25, R14, 0x7632, R25 ;  /* 0x000076320e197816 */ /* 0x002fe20000000019 */
[----:B------:R-:W-:Y:S01]  /*6660*/  IMAD R23, R3, 0x2, R21 ;  /* 0x0000000203177824 */ /* 0x000fe200078e0215 */
[----:B------:R-:W-:Y:S02]  /*6670*/  LOP3.LUT R14, R0, 0x54, RZ, 0xfc, !PT ;  /* 0x00000054000e7812 */ /* 0x000fe400078efcff */
[----:B------:R-:W-:Y:S01]  /*6680*/  PRMT R24, R15, 0x7632, R24 ;  /* 0x000076320f187816 */ /* 0x000fe20000000018 */
[----:B------:R0:W-:Y:S01]  /*6690*/  @P2 STG.E.U16 desc[UR26][R18.64], R25 ;  /* 0x0000001912002986 */ /* 0x0001e2000c10151a */
[----:B------:R-:W-:Y:S02]  /*66a0*/  ISETP.LT.AND P2, PT, R20, UR11, !P0 ;  /* 0x0000000b14007c0c */ /* 0x000fe4000c741270 */
[----:B------:R-:W-:Y:S01]  /*66b0*/  LEA R20, P6, R21, R2, 0x1 ;  /* 0x0000000215147211 */ /* 0x000fe200078c08ff */
[----:B------:R1:W-:Y:S01]  /*66c0*/  @P5 STG.E.U16 desc[UR26][R12.64], R15 ;  /* 0x0000000f0c005986 */ /* 0x0003e2000c10151a */
[----:B------:R-:W-:-:S02]  /*66d0*/  ISETP.LT.AND P5, PT, R14, UR11, !P0 ;  /* 0x0000000b0e007c0c */ /* 0x000fc4000c7a1270 */
[----:B------:R-:W-:Y:S02]  /*66e0*/  LEA.HI.X.SX32 R21, R21, R16, 0x1, P6 ;  /* 0x0000001015157211 */ /* 0x000fe400030f0eff */
[----:B------:R-:W-:Y:S02]  /*66f0*/  LEA R22, P6, R23, R2, 0x1 ;  /* 0x0000000217167211 */ /* 0x000fe400078c08ff */
[----:B------:R-:W-:Y:S01]  /*6700*/  LOP3.LUT R14, R0, 0x56, RZ, 0xfc, !PT ;  /* 0x00000056000e7812 */ /* 0x000fe200078efcff */
[----:B0-----:R-:W-:Y:S01]  /*6710*/  IMAD R19, R3, 0x2, R23 ;  /* 0x0000000203137824 */ /* 0x001fe200078e0217 */
[----:B------:R-:W-:Y:S01]  /*6720*/  LEA.HI.X.SX32 R23, R23, R16, 0x1, P6 ;  /* 0x0000001017177211 */ /* 0x000fe200030f0eff */
[----:B------:R0:W-:Y:S01]  /*6730*/  @P3 STG.E.U16 desc[UR26][R20.64], R24 ;  /* 0x0000001814003986 */ /* 0x0001e2000c10151a */
[----:B------:R-:W-:Y:S01]  /*6740*/  ISETP.LT.AND P3, PT, R14, UR11, !P0 ;  /* 0x0000000b0e007c0c */ /* 0x000fe2000c761270 */
[----:B-1----:R-:W-:Y:S01]  /*6750*/  IMAD R13, R3, 0x2, R19 ;  /* 0x00000002030d7824 */ /* 0x002fe200078e0213 */
[----:B------:R-:W-:Y:S01]  /*6760*/  LEA R18, P6, R19, R2, 0x1 ;  /* 0x0000000213127211 */ /* 0x000fe200078c08ff */
[----:B------:R1:W-:Y:S01]  /*6770*/  @P4 STG.E.U16 desc[UR26][R22.64], R8 ;  /* 0x0000000816004986 */ /* 0x0003e2000c10151a */
[----:B------:R-:W-:Y:S01]  /*6780*/  LOP3.LUT R12, R0, 0x58, RZ, 0xfc, !PT ;  /* 0x00000058000c7812 */ /* 0x000fe200078efcff */
[----:B------:R-:W-:Y:S01]  /*6790*/  IMAD R15, R3, 0x2, R13 ;  /* 0x00000002030f7824 */ /* 0x000fe200078e020d */
[----:B------:R-:W-:-:S02]  /*67a0*/  LEA.HI.X.SX32 R19, R19, R16, 0x1, P6 ;  /* 0x0000001013137211 */ /* 0x000fc400030f0eff */
[----:B------:R-:W-:Y:S02]  /*67b0*/  ISETP.LT.AND P4, PT, R12, UR11, !P0 ;  /* 0x0000000b0c007c0c */ /* 0x000fe4000c781270 */
[----:B------:R-:W-:Y:S01]  /*67c0*/  LOP3.LUT R14, R0, 0x5a, RZ, 0xfc, !PT ;  /* 0x0000005a000e7812 */ /* 0x000fe200078efcff */
[----:B0-----:R-:W-:Y:S01]  /*67d0*/  IMAD R21, R3, 0x2, R15 ;  /* 0x0000000203157824 */ /* 0x001fe200078e020f */
[C---:B------:R-:W-:Y:S02]  /*67e0*/  LEA R12, P6, R13.reuse, R2, 0x1 ;  /* 0x000000020d0c7211 */ /* 0x040fe400078c08ff */
[----:B-1----:R-:W-:Y:S02]  /*67f0*/  PRMT R23, R8, 0x7632, R23 ;  /* 0x0000763208177816 */ /* 0x002fe40000000017 */
[----:B------:R-:W-:Y:S02]  /*6800*/  LEA.HI.X.SX32 R13, R13, R16, 0x1, P6 ;  /* 0x000000100d0d7211 */ /* 0x000fe400030f0eff */
[----:B------:R-:W-:Y:S01]  /*6810*/  LOP3.LUT R8, R0, 0x5c, RZ, 0xfc, !PT ;  /* 0x0000005c00087812 */ /* 0x000fe200078efcff */
[----:B------:R0:W-:Y:S01]  /*6820*/  @P2 STG.E.U16 desc[UR26][R18.64], R23 ;  /* 0x0000001712002986 */ /* 0x0001e2000c10151a */
[----:B------:R-:W-:-:S02]  /*6830*/  ISETP.LT.AND P2, PT, R14, UR11, !P0 ;  /* 0x0000000b0e007c0c */ /* 0x000fc4000c741270 */
[C---:B------:R-:W-:Y:S01]  /*6840*/  LEA R14, P6, R15.reuse, R2, 0x1 ;  /* 0x000000020f0e7211 */ /* 0x040fe200078c08ff */
[----:B------:R1:W-:Y:S01]  /*6850*/  @P5 STG.E.U16 desc[UR26][R12.64], R9 ;  /* 0x000000090c005986 */ /* 0x0003e2000c10151a */
[----:B------:R-:W-:Y:S02]  /*6860*/  ISETP.LT.AND P5, PT, R8, UR11, !P0 ;  /* 0x0000000b08007c0c */ /* 0x000fe4000c7a1270 */
[----:B------:R-:W-:Y:S02]  /*6870*/  LEA.HI.X.SX32 R15, R15, R16, 0x1, P6 ;  /* 0x000000100f0f7211 */ /* 0x000fe400030f0eff */
[----:B------:R-:W-:Y:S02]  /*6880*/  LEA R20, P6, R21, R2, 0x1 ;  /* 0x0000000215147211 */ /* 0x000fe400078c08ff */
[----:B------:R-:W-:Y:S01]  /*6890*/  LOP3.LUT R8, R0, 0x5e, RZ, 0xfc, !PT ;  /* 0x0000005e00087812 */ /* 0x000fe200078efcff */
[----:B0-----:R-:W-:Y:S01]  /*68a0*/  IMAD R19, R3, 0x2, R21 ;  /* 0x0000000203137824 */ /* 0x001fe200078e0215 */
[----:B------:R-:W-:-:S02]  /*68b0*/  LEA.HI.X.SX32 R21, R21, R16, 0x1, P6 ;  /* 0x0000001015157211 */ /* 0x000fc400030f0eff */
[----:B------:R-:W-:Y:S02]  /*68c0*/  PRMT R22, R5, 0x7632, R22 ;  /* 0x0000763205167816 */ /* 0x000fe40000000016 */
        /* <DEDUP_REMOVED lines=26> */
[----:B------:R-:W-:Y:S01]  /*6a70*/  PRMT R21, R11, 0x7632, R21 ;  /* 0x000076320b157816 */ /* 0x000fe20000000015 */
[----:B-1----:R-:W-:Y:S01]  /*6a80*/  IMAD R9, R3, 0x2, R19 ;  /* 0x0000000203097824 */ /* 0x002fe200078e0213 */
[C---:B------:R-:W-:Y:S02]  /*6a90*/  LEA R18, P6, R19.reuse, R2, 0x1 ;  /* 0x0000000213127211 */ /* 0x040fe400078c08ff */
[----:B------:R-:W-:Y:S01]  /*6aa0*/  LOP3.LUT R8, R0, 0x68, RZ, 0xfc, !PT ;  /* 0x0000006800087812 */ /* 0x000fe200078efcff */
[----:B------:R0:W-:Y:S01]  /*6ab0*/  @P3 STG.E.U16 desc[UR26][R12.64], R21 ;  /* 0x000000150c003986 */ /* 0x0001e2000c10151a */
[----:B------:R-:W-:Y:S02]  /*6ac0*/  LEA.HI.X.SX32 R19, R19, R16, 0x1, P6 ;  /* 0x0000001013137211 */ /* 0x000fe400030f0eff */
[----:B------:R-:W-:Y:S01]  /*6ad0*/  LEA R20, P6, R9, R2, 0x1 ;  /* 0x0000000209147211 */ /* 0x000fe200078c08ff */
[----:B------:R1:W-:Y:S01]  /*6ae0*/  @P4 STG.E.U16 desc[UR26][R14.64], R4 ;  /* 0x000000040e004986 */ /* 0x0003e2000c10151a */
[----:B------:R-:W-:-:S02]  /*6af0*/  ISETP.LT.AND P3, PT, R10, UR11, !P0 ;  /* 0x0000000b0a007c0c */ /* 0x000fc4000c761270 */
[----:B------:R-:W-:Y:S02]  /*6b00*/  PRMT R10, R4, 0x7632, R10 ;  /* 0x00007632040a7816 */ /* 0x000fe4000000000a */
[----:B------:R-:W-:Y:S02]  /*6b10*/  ISETP.LT.AND P4, PT, R8, UR11, !P0 ;  /* 0x0000000b08007c0c */ /* 0x000fe4000c781270 */
[----:B------:R-:W-:Y:S01]  /*6b20*/  LOP3.LUT R8, R0, 0x6a, RZ, 0xfc, !PT ;  /* 0x0000006a00087812 */ /* 0x000fe200078efcff */
[----:B------:R2:W-:Y:S01]  /*6b30*/  @P2 STG.E.U16 desc[UR26][R18.64], R10 ;  /* 0x0000000a12002986 */ /* 0x0005e2000c10151a */
[----:B0-----:R-:W-:Y:S01]  /*6b40*/  LEA.HI.X.SX32 R21, R9, R16, 0x1, P6 ;  /* 0x0000001009157211 */ /* 0x001fe200030f0eff */
[C---:B------:R-:W-:Y:S01]  /*6b50*/  IMAD R9, R3.reuse, 0x2, R9 ;  /* 0x0000000203097824 */ /* 0x040fe200078e0209 */
[----:B------:R-:W-:Y:S02]  /*6b60*/  ISETP.LT.AND P2, PT, R8, UR11, !P0 ;  /* 0x0000000b08007c0c */ /* 0x000fe4000c741270 */
[----:B-1----:R-:W-:Y:S01]  /*6b70*/  LOP3.LUT R4, R0, 0x6c, RZ, 0xfc, !PT ;  /* 0x0000006c00047812 */ /* 0x002fe200078efcff */
[----:B------:R-:W-:Y:S01]  /*6b80*/  IMAD R15, R3, 0x2, R9 ;  /* 0x00000002030f7824 */ /* 0x000fe200078e0209 */
[----:B------:R-:W-:Y:S01]  /*6b90*/  LEA R12, P6, R9, R2, 0x1 ;  /* 0x00000002090c7211 */ /* 0x000fe200078c08ff */
[----:B------:R0:W-:Y:S01]  /*6ba0*/  @P5 STG.E.U16 desc[UR26][R20.64], R5 ;  /* 0x0000000514005986 */ /* 0x0001e2000c10151a */
[----:B------:R-:W-:-:S02]  /*6bb0*/  ISETP.LT.AND P5, PT, R4, UR11, !P0 ;  /* 0x0000000b04007c0c */ /* 0x000fc4000c7a1270 */
[----:B------:R-:W-:Y:S01]  /*6bc0*/  LEA.HI.X.SX32 R13, R9, R16, 0x1, P6 ;  /* 0x00000010090d7211 */ /* 0x000fe200030f0eff */
[----:B--2---:R-:W-:Y:S01]  /*6bd0*/  IMAD R19, R3, 0x2, R15 ;  /* 0x0000000203137824 */ /* 0x004fe200078e020f */
[----:B------:R-:W1:Y:S01]  /*6be0*/  LDS.128 R8, [R17+UR13+0x800] ;  /* 0x0008000d11087984 */ /* 0x000e620008000c00 */
[C---:B------:R-:W-:Y:S02]  /*6bf0*/  LEA R14, P6, R15.reuse, R2, 0x1 ;  /* 0x000000020f0e7211 */ /* 0x040fe400078c08ff */
[----:B------:R-:W-:Y:S01]  /*6c00*/  LOP3.LUT R4, R0, 0x6e, RZ, 0xfc, !PT ;  /* 0x0000006e00047812 */ /* 0x000fe200078efcff */
[----:B------:R2:W-:Y:S01]  /*6c10*/  @P3 STG.E.U16 desc[UR26][R12.64], R22 ;  /* 0x000000160c003986 */ /* 0x0005e2000c10151a */
[----:B------:R-:W-:Y:S02]  /*6c20*/  LEA.HI.X.SX32 R15, R15, R16, 0x1, P6 ;  /* 0x000000100f0f7211 */ /* 0x000fe400030f0eff */
[----:B------:R-:W-:Y:S01]  /*6c30*/  ISETP.LT.AND P3, PT, R4, UR11, !P0 ;  /* 0x0000000b04007c0c */ /* 0x000fe2000c761270 */
[----:B0-----:R-:W-:Y:S01]  /*6c40*/  IMAD R21, R3, 0x2, R19 ;  /* 0x0000000203157824 */ /* 0x001fe200078e0213 */
[----:B------:R-:W-:Y:S01]  /*6c50*/  LEA R4, P6, R19, R2, 0x1 ;  /* 0x0000000213047211 */ /* 0x000fe200078c08ff */
[----:B------:R0:W-:Y:S01]  /*6c60*/  @P4 STG.E.U16 desc[UR26][R14.64], R6 ;  /* 0x000000060e004986 */ /* 0x0001e2000c10151a */
[----:B------:R-:W-:-:S02]  /*6c70*/  LOP3.LUT R18, R0, 0x70, RZ, 0xfc, !PT ;  /* 0x0000007000127812 */ /* 0x000fc400078efcff */
[----:B------:R-:W-:Y:S02]  /*6c80*/  LEA.HI.X.SX32 R5, R19, R16, 0x1, P6 ;  /* 0x0000001013057211 */ /* 0x000fe400030f0eff */
[----:B------:R-:W-:Y:S01]  /*6c90*/  PRMT R19, R6, 0x7632, R19 ;  /* 0x0000763206137816 */ /* 0x000fe20000000013 */
[----:B--2---:R-:W-:Y:S01]  /*6ca0*/  IMAD R13, R3, 0x2, R21 ;  /* 0x00000002030d7824 */ /* 0x004fe200078e0215 */
[----:B------:R-:W-:Y:S02]  /*6cb0*/  ISETP.LT.AND P4, PT, R18, UR11, !P0 ;  /* 0x0000000b12007c0c */ /* 0x000fe4000c781270 */
[----:B------:R-:W-:Y:S01]  /*6cc0*/  LEA R18, P6, R21, R2, 0x1 ;  /* 0x0000000215127211 */ /* 0x000fe200078c08ff */
[----:B------:R2:W-:Y:S01]  /*6cd0*/  @P2 STG.E.U16 desc[UR26][R4.64], R19 ;  /* 0x0000001304002986 */ /* 0x0005e2000c10151a */
[C---:B------:R-:W-:Y:S01]  /*6ce0*/  LOP3.LUT R17, R0.reuse, 0x72, RZ, 0xfc, !PT ;  /* 0x0000007200117812 */ /* 0x040fe200078efcff */
[----:B0-----:R-:W-:Y:S01]  /*6cf0*/  IMAD R15, R3, 0x2, R13 ;  /* 0x00000002030f7824 */ /* 0x001fe200078e020d */
[----:B------:R-:W-:-:S02]  /*6d00*/  LOP3.LUT R6, R0, 0x74, RZ, 0xfc, !PT ;  /* 0x0000007400067812 */ /* 0x000fc400078efcff */
[----:B------:R-:W-:Y:S01]  /*6d10*/  ISETP.LT.AND P2, PT, R17, UR11, !P0 ;  /* 0x0000000b11007c0c */ /* 0x000fe2000c741270 */
[----:B------:R-:W-:Y:S01]  /*6d20*/  IMAD R17, R3, 0x2, R15 ;  /* 0x0000000203117824 */ /* 0x000fe200078e020f */
[----:B--2---:R-:W-:-:S03]  /*6d30*/  LEA.HI.X.SX32 R19, R21, R16, 0x1, P6 ;  /* 0x0000001015137211 */ /* 0x004fc600030f0eff */
[----:B------:R-:W-:Y:S01]  /*6d40*/  IMAD R21, R3, 0x2, R17 ;  /* 0x0000000203157824 */ /* 0x000fe200078e0211 */
[----:B------:R-:W-:Y:S02]  /*6d50*/  LEA R12, P6, R13, R2, 0x1 ;  /* 0x000000020d0c7211 */ /* 0x000fe400078c08ff */
[----:B------:R-:W-:Y:S01]  /*6d60*/  PRMT R5, R7, 0x7632, R5 ;  /* 0x0000763207057816 */ /* 0x000fe20000000005 */
[----:B------:R-:W-:Y:S01]  /*6d70*/  @P5 STG.E.U16 desc[UR26][R18.64], R7 ;  /* 0x0000000712005986 */ /* 0x000fe2000c10151a */
[----:B------:R-:W-:Y:S02]  /*6d80*/  LEA.HI.X.SX32 R13, R13, R16, 0x1, P6 ;  /* 0x000000100d0d7211 */ /* 0x000fe400030f0eff */
[----:B------:R-:W-:Y:S02]  /*6d90*/  ISETP.LT.AND P5, PT, R6, UR11, !P0 ;  /* 0x0000000b06007c0c */ /* 0x000fe4000c7a1270 */
[----:B------:R-:W-:Y:S01]  /*6da0*/  LEA R4, P6, R15, R2, 0x1 ;  /* 0x000000020f047211 */ /* 0x000fe200078c08ff */
[----:B------:R0:W-:Y:S01]  /*6db0*/  @P3 STG.E.U16 desc[UR26][R12.64], R5 ;  /* 0x000000050c003986 */ /* 0x0001e2000c10151a */
[----:B------:R-:W-:-:S04]  /*6dc0*/  LOP3.LUT R6, R0, 0x76, RZ, 0xfc, !PT ;  /* 0x0000007600067812 */ /* 0x000fc800078efcff */
[----:B------:R-:W-:Y:S02]  /*6dd0*/  ISETP.LT.AND P3, PT, R6, UR11, !P0 ;  /* 0x0000000b06007c0c */ /* 0x000fe4000c761270 */
[C---:B------:R-:W-:Y:S02]  /*6de0*/  LOP3.LUT R6, R0.reuse, 0x78, RZ, 0xfc, !PT ;  /* 0x0000007800067812 */ /* 0x040fe400078efcff */
[----:B0-----:R-:W-:Y:S01]  /*6df0*/  LEA.HI.X.SX32 R5, R15, R16, 0x1, P6 ;  /* 0x000000100f057211 */ /* 0x001fe200030f0eff */
[----:B------:R-:W-:Y:S01]  /*6e00*/  IMAD R13, R3, 0x2, R21 ;  /* 0x00000002030d7824 */ /* 0x000fe200078e0215 */
[----:B------:R-:W-:Y:S02]  /*6e10*/  LEA R14, P6, R17, R2, 0x1 ;  /* 0x00000002110e7211 */ /* 0x000fe400078c08ff */
[----:B------:R-:W-:Y:S01]  /*6e20*/  LOP3.LUT R12, R0, 0x7a, RZ, 0xfc, !PT ;  /* 0x0000007a000c7812 */ /* 0x000fe200078efcff */
[----:B-1----:R0:W-:Y:S01]  /*6e30*/  @P4 STG.E.U16 desc[UR26][R4.64], R8 ;  /* 0x0000000804004986 */ /* 0x0021e2000c10151a */
[----:B------:R-:W-:-:S02]  /*6e40*/  ISETP.LT.AND P4, PT, R6, UR11, !P0 ;  /* 0x0000000b06007c0c */ /* 0x000fc4000c781270 */
[----:B------:R-:W-:Y:S01]  /*6e50*/  LEA.HI.X.SX32 R15, R17, R16, 0x1, P6 ;  /* 0x00000010110f7211 */ /* 0x000fe200030f0eff */
[----:B------:R-:W-:Y:S01]  /*6e60*/  IMAD R17, R3, 0x2, R13 ;  /* 0x0000000203117824 */ /* 0x000fe200078e020d */
[----:B------:R-:W-:-:S03]  /*6e70*/  LEA R6, P6, R21, R2, 0x1 ;  /* 0x0000000215067211 */ /* 0x000fc600078c08ff */
[----:B------:R-:W-:Y:S01]  /*6e80*/  IMAD R19, R3, 0x2, R17 ;  /* 0x0000000203137824 */ /* 0x000fe200078e0211 */
[----:B------:R-:W-:Y:S02]  /*6e90*/  LEA.HI.X.SX32 R7, R21, R16, 0x1, P6 ;  /* 0x0000001015077211 */ /* 0x000fe400030f0eff */
[----:B0-----:R-:W-:Y:S01]  /*6ea0*/  PRMT R5, R8, 0x7632, R5 ;  /* 0x0000763208057816 */ /* 0x001fe20000000005 */
[C---:B------:R-:W-:Y:S01]  /*6eb0*/  IMAD R21, R3.reuse, 0x2, R19 ;  /* 0x0000000203157824 */ /* 0x040fe200078e0213 */
[C---:B------:R-:W-:Y:S02]  /*6ec0*/  LOP3.LUT R8, R0.reuse, 0x7c, RZ, 0xfc, !PT ;  /* 0x0000007c00087812 */ /* 0x040fe400078efcff */
[----:B------:R-:W-:Y:S01]  /*6ed0*/  LOP3.LUT R0, R0, 0x7e, RZ, 0xfc, !PT ;  /* 0x0000007e00007812 */ /* 0x000fe200078efcff */
[----:B------:R0:W-:Y:S01]  /*6ee0*/  @P2 STG.E.U16 desc[UR26][R14.64], R5 ;  /* 0x000000050e002986 */ /* 0x0001e2000c10151a */
[----:B------:R-:W-:Y:S01]  /*6ef0*/  ISETP.LT.AND P2, PT, R12, UR11, !P0 ;  /* 0x0000000b0c007c0c */ /* 0x000fe2000c741270 */
[----:B------:R-:W-:Y:S01]  /*6f00*/  IMAD R3, R3, 0x2, R21 ;  /* 0x0000000203037824 */ /* 0x000fe200078e0215 */
[-C--:B------:R-:W-:Y:S01]  /*6f10*/  LEA R12, P6, R17, R2.reuse, 0x1 ;  /* 0x00000002110c7211 */ /* 0x080fe200078c08ff */
[----:B------:R1:W-:Y:S01]  /*6f20*/  @P5 STG.E.U16 desc[UR26][R6.64], R9 ;  /* 0x0000000906005986 */ /* 0x0003e2000c10151a */
[----:B------:R-:W-:-:S04]  /*6f30*/  LEA R4, P5, R13, R2, 0x1 ;  /* 0x000000020d047211 */ /* 0x000fc800078a08ff */
[----:B0-----:R-:W-:Y:S02]  /*6f40*/  LEA.HI.X.SX32 R5, R13, R16, 0x1, P5 ;  /* 0x000000100d057211 */ /* 0x001fe400028f0eff */
[----:B------:R-:W-:Y:S02]  /*6f50*/  LEA R14, P5, R19, R2, 0x1 ;  /* 0x00000002130e7211 */ /* 0x000fe400078a08ff */
[-C--:B------:R-:W-:Y:S02]  /*6f60*/  LEA.HI.X.SX32 R13, R17, R16.reuse, 0x1, P6 ;  /* 0x00000010110d7211 */ /* 0x080fe400030f0eff */
[----:B------:R-:W-:Y:S02]  /*6f70*/  LEA.HI.X.SX32 R15, R19, R16, 0x1, P5 ;  /* 0x00000010130f7211 */ /* 0x000fe400028f0eff */
[----:B-1----:R-:W-:Y:S02]  /*6f80*/  LEA R6, P6, R21, R2, 0x1 ;  /* 0x0000000215067211 */ /* 0x002fe400078c08ff */
[----:B------:R-:W-:-:S02]  /*6f90*/  ISETP.LT.AND P5, PT, R8, UR11, !P0 ;  /* 0x0000000b08007c0c */ /* 0x000fc4000c7a1270 */
[----:B------:R-:W-:Y:S02]  /*6fa0*/  ISETP.LT.AND P0, PT, R0, UR11, !P0 ;  /* 0x0000000b00007c0c */ /* 0x000fe4000c701270 */
[----:B------:R-:W-:Y:S02]  /*6fb0*/  PRMT R9, R9, 0x7632, R9 ;  /* 0x0000763209097816 */ /* 0x000fe40000000009 */
[----:B------:R-:W-:Y:S02]  /*6fc0*/  LEA.HI.X.SX32 R7, R21, R16, 0x1, P6 ;  /* 0x0000001015077211 */ /* 0x000fe400030f0eff */
[C---:B------:R-:W-:Y:S01]  /*6fd0*/  LEA R2, P6, R3.reuse, R2, 0x1 ;  /* 0x0000000203027211 */ /* 0x040fe200078c08ff */
[----:B------:R0:W-:Y:S01]  /*6fe0*/  @P3 STG.E.U16 desc[UR26][R4.64], R9 ;  /* 0x0000000904003986 */ /* 0x0001e2000c10151a */
[----:B------:R-:W-:Y:S02]  /*6ff0*/  PRMT R0, R10, 0x7632, R0 ;  /* 0x000076320a007816 */ /* 0x000fe40000000000 */
[----:B------:R-:W-:Y:S01]  /*7000*/  LEA.HI.X.SX32 R3, R3, R16, 0x1, P6 ;  /* 0x0000001003037211 */ /* 0x000fe200030f0eff */
[----:B------:R1:W-:Y:S04]  /*7010*/  @P4 STG.E.U16 desc[UR26][R12.64], R10 ;  /* 0x0000000a0c004986 */ /* 0x0003e8000c10151a */
[----:B------:R1:W-:Y:S01]  /*7020*/  @P2 STG.E.U16 desc[UR26][R14.64], R0 ;  /* 0x000000000e002986 */ /* 0x0003e2000c10151a */
[----:B0-----:R-:W-:-:S03]  /*7030*/  PRMT R5, R11, 0x7632, R5 ;  /* 0x000076320b057816 */ /* 0x001fc60000000005 */
[----:B------:R1:W-:Y:S04]  /*7040*/  @P5 STG.E.U16 desc[UR26][R6.64], R11 ;  /* 0x0000000b06005986 */ /* 0x0003e8000c10151a */
[----:B------:R1:W-:Y:S01]  /*7050*/  @P0 STG.E.U16 desc[UR26][R2.64], R5 ;  /* 0x0000000502000986 */ /* 0x0003e2000c10151a */
[----:B------:R-:W-:Y:S06]  /*7060*/  BAR.SYNC.DEFER_BLOCKING 0x0 ;  /* 0x0000000000007b1d */ /* 0x000fec0000010000 */
[----:B------:R-:W-:Y:S05]  /*7070*/  @P1 BRA `(.L_x_13) ;  /* 0x0000000000a01947 */ /* 0x000fea0003800000 */
[----:B------:R-:W0:Y:S01]  /*7080*/  S2UR UR6, SR_CgaCtaId ;  /* 0x00000000000679c3 */ /* 0x000e220000008800 */
[----:B------:R-:W-:Y:S01]  /*7090*/  NOP ;  /* 0x0000000000007918 */ /* 0x000fe20000000000 */
[----:B------:R-:W-:Y:S01]  /*70a0*/  UMOV UR4, 0x50 ;  /* 0x0000005000047882 */ /* 0x000fe20000000000 */
[----:B-1----:R-:W-:Y:S02]  /*70b0*/  IMAD.U32 R0, RZ, RZ, UR12 ;  /* 0x0000000cff007e24 */ /* 0x002fe4000f8e00ff */
[----:B------:R-:W-:Y:S02]  /*70c0*/  IMAD.MOV.U32 R3, RZ, RZ, 0xf ;  /* 0x0000000fff037424 */ /* 0x000fe400078e00ff */
[----:B------:R-:W-:Y:S01]  /*70d0*/  IMAD.MOV.U32 R7, RZ, RZ, 0x1 ;  /* 0x00000001ff077424 */ /* 0x000fe200078e00ff */
[----:B------:R-:W-:-:S04]  /*70e0*/  LOP3.LUT R0, R0, 0xffff, RZ, 0xc0, !PT ;  /* 0x0000ffff00007812 */ /* 0x000fc800078ec0ff */
[----:B------:R-:W-:-:S05]  /*70f0*/  SHF.R.U32.HI R0, RZ, 0x5, R0 ;  /* 0x00000005ff007819 */ /* 0x000fca0000011600 */
[----:B------:R-:W-:Y:S01]  /*7100*/  VIADD R2, R0, 0x10 ;  /* 0x0000001000027836 */ /* 0x000fe20000000000 */
[----:B------:R-:W-:Y:S01]  /*7110*/  SHF.L.U32 R0, R3, R0, RZ ;  /* 0x0000000003007219 */ /* 0x000fe200000006ff */
[----:B0-----:R-:W-:-:S03]  /*7120*/  ULEA UR6, UR6, UR4, 0x18 ;  /* 0x0000000406067291 */ /* 0x001fc6000f8ec0ff */
[----:B------:R-:W-:-:S04]  /*7130*/  SHF.L.U32 R3, R7, R2, RZ ;  /* 0x0000000207037219 */ /* 0x000fc800000006ff */
[----:B------:R-:W-:Y:S02]  /*7140*/  LOP3.LUT R0, R3, R0, RZ, 0xfc, !PT ;  /* 0x0000000003007212 */ /* 0x000fe400078efcff */
[----:B------:R-:W0:Y:S02]  /*7150*/  LDS R5, [UR6] ;  /* 0x00000006ff057984 */ /* 0x000e240008000800 */
[C---:B------:R-:W-:Y:S02]  /*7160*/  LOP3.LUT R2, R0.reuse, 0xffff, RZ, 0xc0, !PT ;  /* 0x0000ffff00027812 */ /* 0x040fe400078ec0ff */
[----:B0-----:R-:W-:-:S04]  /*7170*/  LOP3.LUT R3, R0, 0xffff, R5, 0x80, !PT ;  /* 0x0000ffff00037812 */ /* 0x001fc800078e8005 */
[----:B------:R-:W-:-:S13]  /*7180*/  ISETP.NE.AND P0, PT, R3, R2, PT ;  /* 0x000000020300720c */ /* 0x000fda0003f05270 */
[----:B------:R-:W-:Y:S05]  /*7190*/  @P0 BRA `(.L_x_14) ;  /* 0x0000000000500947 */ /* 0x000fea0003800000 */
[----:B------:R-:W-:Y:S02]  /*71a0*/  SHF.R.U32.HI R5, RZ, 0x10, R5 ;  /* 0x00000010ff057819 */ /* 0x000fe40000011605 */
[----:B------:R-:W-:-:S04]  /*71b0*/  SHF.R.U32.HI R2, RZ, 0x10, R0 ;  /* 0x00000010ff027819 */ /* 0x000fc80000011600 */
[----:B------:R-:W-:-:S04]  /*71c0*/  LOP3.LUT R5, R5, R2, RZ, 0xc0, !PT ;  /* 0x0000000205057212 */ /* 0x000fc800078ec0ff */
[----:B------:R-:W-:-:S13]  /*71d0*/  ISETP.NE.AND P0, PT, R5, R2, PT ;  /* 0x000000020500720c */ /* 0x000fda0003f05270 */
[----:B------:R-:W-:Y:S05]  /*71e0*/  @P0 BRA `(.L_x_15) ;  /* 0x0000000000300947 */ /* 0x000fea0003800000 */
[----:B------:R-:W-:Y:S01]  /*71f0*/  R2UR UR4, R0 ;  /* 0x00000000000472ca */ /* 0x000fe200000e0000 */
[----:B------:R-:W-:Y:S01]  /*7200*/  VOTEU.ANY UR5, UPT, PT ;  /* 0x0000000000057886 */ /* 0x000fe200038e0100 */
[----:B------:R-:W0:Y:S01]  /*7210*/  S2R R0, SR_LANEID ;  /* 0x0000000000007919 */ /* 0x000e220000000000 */
[----:B------:R-:W-:-:S10]  /*7220*/  UFLO.U32 UR5, UR5 ;  /* 0x00000005000572bd */ /* 0x000fd400080e0000 */
[----:B------:R-:W-:-:S06]  /*7230*/  ULOP3.LUT UR4, URZ, UR4, URZ, 0x33, !UPT ;  /* 0x00000004ff047292 */ /* 0x000fcc000f8e33ff */
[----:B------:R-:W-:-:S04]  /*7240*/  IMAD.U32 R2, RZ, RZ, UR4 ;  /* 0x00000004ff027e24 */ /* 0x000fc8000f8e00ff */
[----:B------:R-:W1:Y:S02]  /*7250*/  REDUX UR7, R2 ;  /* 0x00000000020773c4 */ /* 0x000e640000000000 */
[----:B------:R2:W-:Y:S01]  /*7260*/  UTCATOMSWS.AND URZ, UR4 ;  /* 0x0000000400ff79e3 */ /* 0x0005e20008000000 */
[----:B0-----:R-:W-:Y:S01]  /*7270*/  ISETP.EQ.U32.AND P0, PT, R0, UR5, PT ;  /* 0x0000000500007c0c */ /* 0x001fe2000bf02070 */
[----:B-1----:R-:W-:-:S12]  /*7280*/  IMAD.U32 R0, RZ, RZ, UR7 ;  /* 0x00000007ff007e24 */ /* 0x002fd8000f8e00ff */
[----:B------:R2:W-:Y:S01]  /*7290*/  @P0 ATOMS.AND RZ, [UR6], R0 ;  /* 0x00000000ffff098c */ /* 0x0005e2000a800006 */
[----:B------:R-:W-:Y:S05]  /*72a0*/  BRA `(.L_x_13) ;  /* 0x0000000000147947 */ /* 0x000fea0003800000 */
.L_x_15:
[----:B------:R-:W-:-:S07]  /*72b0*/  MOV R2, 0x72d0 ;  /* 0x000072d000027802 */ /* 0x000fce0000000f00 */
[----:B------:R-:W-:Y:S05]  /*72c0*/  CALL.REL.NOINC `($__internal_0_$__cuda_sm10x_tcgen05_guardrail_trap_col_being_dealloced_not_returned_by_alloc) ;  /* 0x00000000002c7944 */ /* 0x000fea0003c00000 */
[----:B------:R-:W-:Y:S05]  /*72d0*/  BRA `(.L_x_13) ;  /* 0x0000000000087947 */ /* 0x000fea0003800000 */
.L_x_14:
[----:B------:R-:W-:-:S07]  /*72e0*/  MOV R2, 0x7300 ;  /* 0x0000730000027802 */ /* 0x000fce0000000f00 */
[----:B------:R-:W-:Y:S05]  /*72f0*/  CALL.REL.NOINC `($__internal_2_$__cuda_sm10x_tcgen05_guardrail_trap_unallocated_columns_being_dealloced) ;  /* 0x0000000000387944 */ /* 0x000fea0003c00000 */
.L_x_13:
[----:B------:R-:W-:Y:S01]  /*7300*/  NOP ;  /* 0x0000000000007918 */ /* 0x000fe20000000000 */
[----:B--2---:R-:W-:Y:S05]  /*7310*/  EXIT ;  /* 0x000000000000794d */ /* 0x004fea0003800000 */
.L_x_8:
[----:B------:R-:W0:Y:S02]  /*7320*/  SYNCS.PHASECHK.TRANS64.TRYWAIT P4, [UR15], R112 ;  /* 0x00000070ff0075a7 */ /* 0x000e24000808110f */
[----:B0-----:R-:W-:Y:S05]  /*7330*/  @!P4 BRA `(.L_x_8) ;  /* 0xfffffffc00f8c947 */ /* 0x001fea000383ffff */
[----:B------:R-:W-:Y:S05]  /*7340*/  BRA `(.L_x_16) ;  /* 0xffffffcc00a87947 */ /* 0x000fea000383ffff */
.L_x_12:
[----:B------:R-:W2:Y:S02]  /*7350*/  SYNCS.PHASECHK.TRANS64.TRYWAIT P0, [UR15], R4 ;  /* 0x00000004ff0075a7 */ /* 0x000ea4000800110f */
[----:B--2---:R-:W-:Y:S05]  /*7360*/  @!P0 BRA `(.L_x_12) ;  /* 0xfffffffc00f88947 */ /* 0x004fea000383ffff */
[----:B------:R-:W-:Y:S05]  /*7370*/  BRA `(.L_x_11) ;  /* 0xffffffdc007c7947 */ /* 0x000fea000383ffff */
        .weak           $__internal_0_$__cuda_sm10x_tcgen05_guardrail_trap_col_being_dealloced_not_returned_by_alloc
        .type           $__internal_0_$__cuda_sm10x_tcgen05_guardrail_trap_col_being_dealloced_not_returned_by_alloc,@function
        .size           $__internal_0_$__cuda_sm10x_tcgen05_guardrail_trap_col_being_dealloced_not_returned_by_alloc,($__internal_1_$__cuda_sm10x_tcgen05_guardrail_trap_phase_invalid_during_alloc - $__internal_0_$__cuda_sm10x_tcgen05_guardrail_trap_col_being_dealloced_not_returned_by_alloc)
$__internal_0_$__cuda_sm10x_tcgen05_guardrail_trap_col_being_dealloced_not_returned_by_alloc:
[----:B------:R-:W-:Y:S05]  /*7380*/  BPT.TRAP 0x1 ;  /* 0x000000040000795c */ /* 0x000fea0000300000 */
[----:B------:R-:W-:-:S04]  /*7390*/  IMAD.MOV.U32 R3, RZ, RZ, 0x0 ;  /* 0x00000000ff037424 */ /* 0x000fc800078e00ff */
[----:B------:R-:W-:Y:S05]  /*73a0*/  RET.REL.NODEC R2 `(matmul_kernel) ;  /* 0xffffff8c02147950 */ /* 0x000fea0003c3ffff */
        .weak           $__internal_1_$__cuda_sm10x_tcgen05_guardrail_trap_phase_invalid_during_alloc
        .type           $__internal_1_$__cuda_sm10x_tcgen05_guardrail_trap_phase_invalid_during_alloc,@function
        .size           $__internal_1_$__cuda_sm10x_tcgen05_guardrail_trap_phase_invalid_during_alloc,($__internal_2_$__cuda_sm10x_tcgen05_guardrail_trap_unallocated_columns_being_dealloced - $__internal_1_$__cuda_sm10x_tcgen05_guardrail_trap_phase_invalid_during_alloc)
$__internal_1_$__cuda_sm10x_tcgen05_guardrail_trap_phase_invalid_during_alloc:
[----:B------:R-:W-:Y:S05]  /*73b0*/  BPT.TRAP 0x1 ;  /* 0x000000040000795c */ /* 0x000fea0000300000 */
[----:B------:R-:W-:-:S04]  /*73c0*/  IMAD.MOV.U32 R3, RZ, RZ, 0x0 ;  /* 0x00000000ff037424 */ /* 0x000fc800078e00ff */
[----:B------:R-:W-:Y:S05]  /*73d0*/  RET.REL.NODEC R2 `(matmul_kernel) ;  /* 0xffffff8c02087950 */ /* 0x000fea0003c3ffff */
        .weak           $__internal_2_$__cuda_sm10x_tcgen05_guardrail_trap_unallocated_columns_being_dealloced
        .type           $__internal_2_$__cuda_sm10x_tcgen05_guardrail_trap_unallocated_columns_being_dealloced,@function
        .size           $__internal_2_$__cuda_sm10x_tcgen05_guardrail_trap_unallocated_columns_being_dealloced,(.L_x_20 - $__internal_2_$__cuda_sm10x_tcgen05_guardrail_trap_unallocated_columns_being_dealloced)
$__internal_2_$__cuda_sm10x_tcgen05_guardrail_trap_unallocated_columns_being_dealloced:
[----:B------:R-:W-:Y:S05]  /*73e0*/  BPT.TRAP 0x1 ;  /* 0x000000040000795c */ /* 0x000fea0000300000 */
[----:B------:R-:W-:-:S04]  /*73f0*/  IMAD.MOV.U32 R3, RZ, RZ, 0x0 ;  /* 0x00000000ff037424 */ /* 0x000fc800078e00ff */
[----:B------:R-:W-:Y:S05]  /*7400*/  RET.REL.NODEC R2 `(matmul_kernel) ;  /* 0xffffff8802fc7950 */ /* 0x000fea0003c3ffff */
.L_x_17:
[----:B------:R-:W-:-:S00]  /*7410*/  BRA `(.L_x_17) ;  /* 0xfffffffc00fc7947 */ /* 0x000fc0000383ffff */
[----:B------:R-:W-:-:S00]  /*7420*/  NOP ;  /* 0x0000000000007918 */ /* 0x000fc00000000000 */
        /* <DEDUP_REMOVED lines=13> */
.L_x_20:


//--------------------- .nv.shared.matmul_kernel  --------------------------
	.section	.nv.shared.matmul_kernel,"aw",@nobits
	.sectionflags	@""
	.align	16
	.zero		1024


//--------------------- .nv.shared.reserved.0     --------------------------
	.section	.nv.shared.reserved.0,"aw",@nobits
	.align	8
	.weak		__nv_reservedSMEM_offset_0_alias
	.size		__nv_reservedSMEM_offset_0_alias, 0, 64
	.other		__nv_reservedSMEM_offset_0_alias,@"STO_CUDA_RESERVED_SHARED STV_DEFAULT"
__nv_reservedSMEM_offset_0_alias:
	.zero		0
.nv.shared.reserved.0:
	.zero		64
	.weak		__nv_reservedSMEM_allocation_phase
	.type		__nv_reservedSMEM_allocation_phase,@object
	.size		__nv_reservedSMEM_allocation_phase,(.L_0 - __nv_reservedSMEM_allocation_phase)
__nv_reservedSMEM_allocation_phase:
	.zero		1
.L_0:
	.zero		7
	.weak		__nv_reservedSMEM_devtool_atexit_pc
	.type		__nv_reservedSMEM_devtool_atexit_pc,@object
	.size		__nv_reservedSMEM_devtool_atexit_pc,(__nv_reservedSMEM_allocation_mask - __nv_reservedSMEM_devtool_atexit_pc)
__nv_reservedSMEM_devtool_atexit_pc:
	.zero		8
	.weak		__nv_reservedSMEM_allocation_mask
	.type		__nv_reservedSMEM_allocation_mask,@object
	.size		__nv_reservedSMEM_allocation_mask,(.L_2 - __nv_reservedSMEM_allocation_mask)
__nv_reservedSMEM_allocation_mask:
	.zero		4
.L_2:


//--------------------- .nv.constant0.matmul_kernel --------------------------
	.section	.nv.constant0.matmul_kernel,"a",@progbits
	.sectionflags	@""
	.align	4
.nv.constant0.matmul_kernel:
	.zero		976


//--------------------- SYMBOLS --------------------------

	.type		.nv.reservedSmem.offset0,@object
	.size		.nv.reservedSmem.offset0,0x4
	.type		.nv.reservedSmem.cap,@object
	.size		.nv.reservedSmem.cap,0x4
